	.headerflags	@"EF_CUDA_TEXMODE_UNIFIED EF_CUDA_64BIT_ADDRESS EF_CUDA_SM80 EF_CUDA_VIRTUAL_SM(EF_CUDA_SM80)"
	.elftype	@"ET_EXEC"


//--------------------- .nv.info                  --------------------------
	.section	.nv.info,"",@"SHT_CUDA_INFO"
	.align	4


	//----- nvinfo : EIATTR_REGCOUNT
	.align		4
        /*0000*/ 	.byte	0x04, 0x2f
        /*0002*/ 	.short	(.L_1 - .L_0)
	.align		4
.L_0:
        /*0004*/ 	.word	index@(candidate0)
        /*0008*/ 	.word	0x000000a7


	//----- nvinfo : EIATTR_MAX_STACK_SIZE
	.align		4
.L_1:
        /*000c*/ 	.byte	0x04, 0x23
        /*000e*/ 	.short	(.L_3 - .L_2)
	.align		4
.L_2:
        /*0010*/ 	.word	index@(candidate0)
        /*0014*/ 	.word	0x00000000


	//----- nvinfo : EIATTR_MIN_STACK_SIZE
	.align		4
.L_3:
        /*0018*/ 	.byte	0x04, 0x12
        /*001a*/ 	.short	(.L_5 - .L_4)
	.align		4
.L_4:
        /*001c*/ 	.word	index@(candidate0)
        /*0020*/ 	.word	0x00000000


	//----- nvinfo : EIATTR_FRAME_SIZE
	.align		4
.L_5:
        /*0024*/ 	.byte	0x04, 0x11
        /*0026*/ 	.short	(.L_7 - .L_6)
	.align		4
.L_6:
        /*0028*/ 	.word	index@(candidate0)
        /*002c*/ 	.word	0x00000000
.L_7:


//--------------------- .nv.info.candidate0       --------------------------
	.section	.nv.info.candidate0,"",@"SHT_CUDA_INFO"
	.align	4


	//----- nvinfo : EIATTR_CUDA_API_VERSION
	.align		4
        /*0000*/ 	.byte	0x04, 0x37
        /*0002*/ 	.short	(.L_9 - .L_8)
.L_8:
        /*0004*/ 	.word	0x00000075


	//----- nvinfo : EIATTR_SW2861232_WAR
	.align		4
.L_9:
        /*0008*/ 	.byte	0x01, 0x35
	.zero		2


	//----- nvinfo : EIATTR_PARAM_CBANK
	.align		4
        /*000c*/ 	.byte	0x04, 0x0a
        /*000e*/ 	.short	(.L_11 - .L_10)
	.align		4
.L_10:
        /*0010*/ 	.word	index@(.nv.constant0.candidate0)
        /*0014*/ 	.short	0x0160
        /*0016*/ 	.short	0x0018


	//----- nvinfo : EIATTR_CBANK_PARAM_SIZE
	.align		4
.L_11:
        /*0018*/ 	.byte	0x03, 0x19
        /*001a*/ 	.short	0x0018


	//----- nvinfo : EIATTR_KPARAM_INFO
	.align		4
        /*001c*/ 	.byte	0x04, 0x17
        /*001e*/ 	.short	(.L_13 - .L_12)
.L_12:
        /*0020*/ 	.word	0x00000000
        /*0024*/ 	.short	0x0002
        /*0026*/ 	.short	0x0010
        /*0028*/ 	.byte	0x00, 0xf0, 0x21, 0x00


	//----- nvinfo : EIATTR_KPARAM_INFO
	.align		4
.L_13:
        /*002c*/ 	.byte	0x04, 0x17
        /*002e*/ 	.short	(.L_15 - .L_14)
.L_14:
        /*0030*/ 	.word	0x00000000
        /*0034*/ 	.short	0x0001
        /*0036*/ 	.short	0x0008
        /*0038*/ 	.byte	0x00, 0xf0, 0x21, 0x00


	//----- nvinfo : EIATTR_KPARAM_INFO
	.align		4
.L_15:
        /*003c*/ 	.byte	0x04, 0x17
        /*003e*/ 	.short	(.L_17 - .L_16)
.L_16:
        /*0040*/ 	.word	0x00000000
        /*0044*/ 	.short	0x0000
        /*0046*/ 	.short	0x0000
        /*0048*/ 	.byte	0x00, 0xf0, 0x21, 0x00


	//----- nvinfo : EIATTR_MAXREG_COUNT
	.align		4
.L_17:
        /*004c*/ 	.byte	0x03, 0x1b
        /*004e*/ 	.short	0x00ff


	//----- nvinfo : EIATTR_EXIT_INSTR_OFFSETS
	.align		4
        /*0050*/ 	.byte	0x04, 0x1c
        /*0052*/ 	.short	(.L_19 - .L_18)


	//   ....[0]....
.L_18:
        /*0054*/ 	.word	0x00005500


	//----- nvinfo : EIATTR_MAX_THREADS
	.align		4
.L_19:
        /*0058*/ 	.byte	0x04, 0x05
        /*005a*/ 	.short	(.L_21 - .L_20)
.L_20:
        /*005c*/ 	.word	0x00000080
        /*0060*/ 	.word	0x00000001
        /*0064*/ 	.word	0x00000001
.L_21:


//--------------------- .nv.rel.action            --------------------------
	.section	.nv.rel.action,"",@"SHT_CUDA_RELOCINFO"
	.align	8
	.sectionentsize	8
        /*0000*/ 	.byte	0x4b, 0x00, 0x00, 0x00, 0x00, 0x00, 0x00, 0x00, 0x00, 0x02, 0x02, 0x08, 0x10, 0x0a, 0x2f, 0x22
        /* <DEDUP_REMOVED lines=13> */


//--------------------- .nv.constant0.candidate0  --------------------------
	.section	.nv.constant0.candidate0,"a",@progbits
	.align	4
.nv.constant0.candidate0:
	.zero		376


//--------------------- .text.candidate0          --------------------------
	.section	.text.candidate0,"ax",@progbits
	.sectionflags	@"SHF_BARRIERS=1"
	.sectioninfo	@"SHI_REGISTERS=167"
	.align	128
        .global         candidate0
        .type           candidate0,@function
        .size           candidate0,(.L_x_3 - candidate0)
        .other          candidate0,@"STO_CUDA_ENTRY STV_DEFAULT"
candidate0:
.text.candidate0:
[----:B------:R-:W-:-:S02]  /*0000*/  MOV R1, c[0x0][0x28] ;  /* 0x00000a0000017a02 */ /* 0x000fc40000000f00 */
[----:B------:R-:W0:Y:S01]  /*0010*/  S2R R7, SR_CTAID.X ;  /* 0x0000000000077919 */ /* 0x000e220000002500 */
[----:B------:R-:W-:Y:S01]  /*0020*/  HFMA2.MMA R6, -RZ, RZ, 0, 0 ;  /* 0x00000000ff067435 */ /* 0x000fe200000001ff */
[----:B------:R-:W-:Y:S01]  /*0030*/  MOV R128, RZ ;  /* 0x000000ff00807202 */ /* 0x000fe20000000f00 */
[----:B------:R-:W-:Y:S01]  /*0040*/  HFMA2.MMA R115, -RZ, RZ, 0, 0 ;  /* 0x00000000ff737435 */ /* 0x000fe200000001ff */
[----:B------:R-:W1:Y:S01]  /*0050*/  S2R R0, SR_TID.X ;  /* 0x0000000000007919 */ /* 0x000e620000002100 */
[----:B------:R-:W-:Y:S01]  /*0060*/  HFMA2.MMA R125, -RZ, RZ, 0, 0 ;  /* 0x00000000ff7d7435 */ /* 0x000fe200000001ff */
[----:B------:R-:W-:Y:S01]  /*0070*/  CS2R R110, SRZ ;  /* 0x00000000006e7805 */ /* 0x000fe2000001ff00 */
        /* <DEDUP_REMOVED lines=14> */
[----:B------:R-:W-:Y:S01]  /*0160*/  CS2R R106, SRZ ;  /* 0x00000000006a7805 */ /* 0x000fe2000001ff00 */
[----:B------:R-:W-:Y:S01]  /*0170*/  CS2R R100, SRZ ;  /* 0x0000000000647805 */ /* 0x000fe2000001ff00 */
[----:B------:R-:W-:Y:S01]  /*0180*/  CS2R R98, SRZ ;  /* 0x0000000000627805 */ /* 0x000fe2000001ff00 */
[C---:B0-----:R-:W-:Y:S01]  /*0190*/  IMAD.HI R2, R7.reuse, 0x5397829d, RZ ;  /* 0x5397829d07027827 */ /* 0x041fe200078e02ff */
[----:B------:R-:W-:Y:S01]  /*01a0*/  CS2R R92, SRZ ;  /* 0x00000000005c7805 */ /* 0x000fe2000001ff00 */
[----:B------:R-:W-:Y:S01]  /*01b0*/  CS2R R88, SRZ ;  /* 0x0000000000587805 */ /* 0x000fe2000001ff00 */
[----:B------:R-:W-:Y:S01]  /*01c0*/  CS2R R86, SRZ ;  /* 0x0000000000567805 */ /* 0x000fe2000001ff00 */
[----:B------:R-:W-:Y:S01]  /*01d0*/  IMAD.HI R4, R7, -0x6db6db6d, R6 ;  /* 0x9249249307047827 */ /* 0x000fe200078e0206 */
[----:B------:R-:W-:Y:S01]  /*01e0*/  SHF.R.U32.HI R3, RZ, 0x1f, R2 ;  /* 0x0000001fff037819 */ /* 0x000fe20000011602 */
[----:B------:R-:W-:Y:S01]  /*01f0*/  CS2R R82, SRZ ;  /* 0x0000000000527805 */ /* 0x000fe2000001ff00 */
[----:B-1----:R-:W-:Y:S01]  /*0200*/  SHF.R.S32.HI R6, RZ, 0x6, R0 ;  /* 0x00000006ff067819 */ /* 0x002fe20000011400 */
[----:B------:R-:W-:Y:S01]  /*0210*/  CS2R R74, SRZ ;  /* 0x00000000004a7805 */ /* 0x000fe2000001ff00 */
[----:B------:R-:W-:Y:S01]  /*0220*/  SHF.R.U32.HI R9, RZ, 0x1f, R4 ;  /* 0x0000001fff097819 */ /* 0x000fe20000011604 */
[----:B------:R-:W-:Y:S01]  /*0230*/  CS2R R80, SRZ ;  /* 0x0000000000507805 */ /* 0x000fe2000001ff00 */
[----:B------:R-:W-:Y:S01]  /*0240*/  LEA.HI.SX32 R2, R2, R3, 0x1c ;  /* 0x0000000302027211 */ /* 0x000fe200078fe2ff */
[----:B------:R-:W-:Y:S01]  /*0250*/  CS2R R72, SRZ ;  /* 0x0000000000487805 */ /* 0x000fe2000001ff00 */
[----:B------:R-:W-:Y:S01]  /*0260*/  LEA.HI R9, R4, R9, RZ, 0x1e ;  /* 0x0000000904097211 */ /* 0x000fe200078ff0ff */
[----:B------:R-:W-:Y:S01]  /*0270*/  CS2R R70, SRZ ;  /* 0x0000000000467805 */ /* 0x000fe2000001ff00 */
[----:B------:R-:W-:Y:S01]  /*0280*/  MOV R4, RZ ;  /* 0x000000ff00047202 */ /* 0x000fe20000000f00 */
[----:B------:R-:W-:Y:S01]  /*0290*/  IMAD R5, R2, -0x31, R7 ;  /* 0xffffffcf02057824 */ /* 0x000fe200078e0207 */
[----:B------:R-:W-:Y:S01]  /*02a0*/  LOP3.LUT R3, R0, 0x7, RZ, 0xc0, !PT ;  /* 0x0000000700037812 */ /* 0x000fe200078ec0ff */
[----:B------:R-:W-:Y:S01]  /*02b0*/  CS2R R68, SRZ ;  /* 0x0000000000447805 */ /* 0x000fe2000001ff00 */
[----:B------:R-:W-:Y:S01]  /*02c0*/  MOV R121, RZ ;  /* 0x000000ff00797202 */ /* 0x000fe20000000f00 */
[----:B------:R-:W-:Y:S01]  /*02d0*/  IMAD.HI R5, R5, -0x6db6db6d, R4 ;  /* 0x9249249305057827 */ /* 0x000fe200078e0204 */
[----:B------:R-:W-:Y:S01]  /*02e0*/  MOV R113, RZ ;  /* 0x000000ff00717202 */ /* 0x000fe20000000f00 */
[----:B------:R-:W-:Y:S01]  /*02f0*/  CS2R R66, SRZ ;  /* 0x0000000000427805 */ /* 0x000fe2000001ff00 */
[----:B------:R-:W-:Y:S01]  /*0300*/  MOV R123, RZ ;  /* 0x000000ff007b7202 */ /* 0x000fe20000000f00 */
[----:B------:R-:W-:Y:S01]  /*0310*/  IMAD R11, R6, 0xc40, R3 ;  /* 0x00000c40060b7824 */ /* 0x000fe200078e0203 */
[----:B------:R-:W-:Y:S01]  /*0320*/  SHF.R.U32.HI R6, RZ, 0x1f, R5 ;  /* 0x0000001fff067819 */ /* 0x000fe20000011605 */
[----:B------:R-:W-:Y:S01]  /*0330*/  IMAD R4, R9, -0x7, R7 ;  /* 0xfffffff909047824 */ /* 0x000fe200078e0207 */
[----:B------:R-:W-:Y:S01]  /*0340*/  LOP3.LUT R7, R0, 0x38, RZ, 0xc0, !PT ;  /* 0x0000003800077812 */ /* 0x000fe200078ec0ff */
[----:B------:R-:W-:Y:S01]  /*0350*/  CS2R R62, SRZ ;  /* 0x00000000003e7805 */ /* 0x000fe2000001ff00 */
[----:B------:R-:W-:Y:S01]  /*0360*/  LEA.HI.SX32 R5, R5, R6, 0x1e ;  /* 0x0000000605057211 */ /* 0x000fe200078ff2ff */
[----:B------:R-:W-:Y:S01]  /*0370*/  ULDC.64 UR4, c[0x0][0x118] ;  /* 0x0000460000047ab9 */ /* 0x000fe20000000a00 */
[----:B------:R-:W-:Y:S01]  /*0380*/  LEA R8, R4, R11, 0x3 ;  /* 0x0000000b04087211 */ /* 0x000fe200078e18ff */
[----:B------:R-:W-:Y:S01]  /*0390*/  HFMA2.MMA R11, -RZ, RZ, 0, 0 ;  /* 0x00000000ff0b7435 */ /* 0x000fe200000001ff */
[----:B------:R-:W-:-:S02]  /*03a0*/  SHF.R.U32.HI R7, RZ, 0x3, R7 ;  /* 0x00000003ff077819 */ /* 0x000fc40000011607 */
[----:B------:R-:W-:Y:S01]  /*03b0*/  MOV R117, RZ ;  /* 0x000000ff00757202 */ /* 0x000fe20000000f00 */
[----:B------:R-:W-:Y:S01]  /*03c0*/  IMAD R6, R5, 0x1c0, R8 ;  /* 0x000001c005067824 */ /* 0x000fe200078e0208 */
[----:B------:R-:W-:Y:S01]  /*03d0*/  HFMA2.MMA R8, -RZ, RZ, 0, 0 ;  /* 0x00000000ff087435 */ /* 0x000fe200000001ff */
[----:B------:R-:W-:Y:S02]  /*03e0*/  MOV R85, RZ ;  /* 0x000000ff00557202 */ /* 0x000fe40000000f00 */
[----:B------:R-:W-:Y:S01]  /*03f0*/  IMAD R7, R7, 0x38, R6 ;  /* 0x0000003807077824 */ /* 0x000fe200078e0206 */
[----:B------:R-:W-:Y:S02]  /*0400*/  MOV R27, RZ ;  /* 0x000000ff001b7202 */ /* 0x000fe40000000f00 */
[----:B------:R-:W-:Y:S02]  /*0410*/  MOV R64, RZ ;  /* 0x000000ff00407202 */ /* 0x000fe40000000f00 */
[----:B------:R-:W-:-:S02]  /*0420*/  MOV R31, RZ ;  /* 0x000000ff001f7202 */ /* 0x000fc40000000f00 */
[----:B------:R-:W-:-:S02]  /*0430*/  MOV R23, RZ ;  /* 0x000000ff00177202 */ /* 0x000fc40000000f00 */
.L_x_1:
[----:B------:R-:W-:Y:S01]  /*0440*/  SHF.R.S32.HI R10, RZ, 0x4, R0 ;  /* 0x00000004ff0a7819 */ /* 0x000fe20000011400 */
[----:B------:R-:W-:Y:S01]  /*0450*/  IMAD R17, R8, 0xc400, R7 ;  /* 0x0000c40008117824 */ /* 0x000fe200078e0207 */
[----:B------:R-:W-:Y:S01]  /*0460*/  LOP3.LUT R6, R0, 0xf, RZ, 0xc0, !PT ;  /* 0x0000000f00067812 */ /* 0x000fe200078ec0ff */
[----:B------:R-:W-:Y:S06]  /*0470*/  BAR.SYNC 0x0 ;  /* 0x0000000000007b1d */ /* 0x000fec0000000000 */
[----:B------:R-:W-:-:S04]  /*0480*/  SHF.L.U32 R9, R10, 0x6, RZ ;  /* 0x000000060a097819 */ /* 0x000fc800000006ff */
[----:B------:R-:W-:Y:S02]  /*0490*/  LOP3.LUT R9, R9, 0xffffffc0, R6, 0xe2, !PT ;  /* 0xffffffc009097812 */ /* 0x000fe400078ee206 */
[----:B------:R-:W-:Y:S02]  /*04a0*/  MOV R6, 0x4 ;  /* 0x0000000400067802 */ /* 0x000fe40000000f00 */
[----:B------:R-:W-:-:S03]  /*04b0*/  LEA R9, R2, R9, 0xd ;  /* 0x0000000902097211 */ /* 0x000fc600078e68ff */
[----:B------:R-:W-:Y:S01]  /*04c0*/  IMAD.WIDE R16, R17, R6, c[0x0][0x160] ;  /* 0x0000580011107625 */ /* 0x000fe200078e0206 */
[----:B------:R-:W-:-:S04]  /*04d0*/  LEA R9, R8, R9, 0x4 ;  /* 0x0000000908097211 */ /* 0x000fc800078e20ff */
[----:B------:R-:W2:Y:S01]  /*04e0*/  LDG.E.CONSTANT R21, [R16.64] ;  /* 0x0000000410157981 */ /* 0x000ea2000c1e9900 */
[----:B------:R-:W-:-:S03]  /*04f0*/  IMAD.WIDE R12, R9, R6, c[0x0][0x168] ;  /* 0x00005a00090c7625 */ /* 0x000fc600078e0206 */
[----:B------:R-:W3:Y:S04]  /*0500*/  LDG.E.CONSTANT R25, [R16.64+0x6200] ;  /* 0x0062000410197981 */ /* 0x000ee8000c1e9900 */
[----:B------:R-:W4:Y:S04]  /*0510*/  LDG.E.CONSTANT R9, [R12.64] ;  /* 0x000000040c097981 */ /* 0x000f28000c1e9900 */
[----:B------:R-:W5:Y:S04]  /*0520*/  LDG.E.CONSTANT R37, [R12.64+0x800] ;  /* 0x000800040c257981 */ /* 0x000f68000c1e9900 */
[----:B------:R-:W2:Y:S04]  /*0530*/  LDG.E.CONSTANT R39, [R12.64+0x1000] ;  /* 0x001000040c277981 */ /* 0x000ea8000c1e9900 */
[----:B------:R-:W2:Y:S04]  /*0540*/  LDG.E.CONSTANT R49, [R12.64+0x1800] ;  /* 0x001800040c317981 */ /* 0x000ea8000c1e9900 */
[----:B------:R-:W2:Y:S04]  /*0550*/  LDG.E.CONSTANT R51, [R12.64+0x2000] ;  /* 0x002000040c337981 */ /* 0x000ea8000c1e9900 */
[----:B------:R-:W2:Y:S04]  /*0560*/  LDG.E.CONSTANT R53, [R12.64+0x2800] ;  /* 0x002800040c357981 */ /* 0x000ea8000c1e9900 */
[----:B------:R-:W3:Y:S04]  /*0570*/  LDG.E.CONSTANT R57, [R12.64+0x3000] ;  /* 0x003000040c397981 */ /* 0x000ee8000c1e9900 */
        /* <DEDUP_REMOVED lines=15> */
[----:B----4-:R0:W-:Y:S02]  /*0670*/  STS [R0.X4+0x1000], R9 ;  /* 0x0010000900007388 */ /* 0x0101e40000004800 */
[----:B0-----:R-:W-:-:S04]  /*0680*/  SHF.R.U32.HI R9, RZ, 0x3, R0 ;  /* 0x00000003ff097819 */ /* 0x001fc80000011600 */
[----:B------:R-:W-:Y:S02]  /*0690*/  SHF.L.U32 R84, R9, 0x4, RZ ;  /* 0x0000000409547819 */ /* 0x000fe400000006ff */
[----:B------:R-:W-:Y:S02]  /*06a0*/  SHF.L.U32 R9, R10, 0x8, RZ ;  /* 0x000000080a097819 */ /* 0x000fe400000006ff */
[----:B------:R-:W-:Y:S01]  /*06b0*/  LOP3.LUT R84, R84, 0x10, R3, 0xe2, !PT ;  /* 0x0000001054547812 */ /* 0x000fe200078ee203 */
[----:B-----5:R-:W-:Y:S04]  /*06c0*/  STS [R0.X4+0x1200], R37 ;  /* 0x0012002500007388 */ /* 0x020fe80000004800 */
[----:B--2---:R-:W-:Y:S04]  /*06d0*/  STS [R0.X4+0x1400], R39 ;  /* 0x0014002700007388 */ /* 0x004fe80000004800 */
[----:B------:R-:W-:Y:S04]  /*06e0*/  STS [R0.X4+0x1600], R49 ;  /* 0x0016003100007388 */ /* 0x000fe80000004800 */
[----:B------:R-:W-:Y:S04]  /*06f0*/  STS [R0.X4+0x1800], R51 ;  /* 0x0018003300007388 */ /* 0x000fe80000004800 */
[----:B------:R-:W-:Y:S04]  /*0700*/  STS [R0.X4+0x1a00], R53 ;  /* 0x001a003500007388 */ /* 0x000fe80000004800 */
[----:B---3--:R-:W-:Y:S04]  /*0710*/  STS [R0.X4+0x1c00], R57 ;  /* 0x001c003900007388 */ /* 0x008fe80000004800 */
[----:B------:R-:W-:Y:S04]  /*0720*/  STS [R0.X4+0x1e00], R61 ;  /* 0x001e003d00007388 */ /* 0x000fe80000004800 */
        /* <DEDUP_REMOVED lines=8> */
[----:B------:R-:W-:Y:S04]  /*07b0*/  STS [R0.X4], R21 ;  /* 0x0000001500007388 */ /* 0x000fe80000004800 */
[----:B------:R-:W-:Y:S04]  /*07c0*/  STS [R0.X4+0x200], R25 ;  /* 0x0002001900007388 */ /* 0x000fe80000004800 */
[----:B------:R-:W-:Y:S04]  /*07d0*/  STS [R0.X4+0x400], R29 ;  /* 0x0004001d00007388 */ /* 0x000fe80000004800 */
[----:B------:R-:W-:Y:S04]  /*07e0*/  STS [R0.X4+0x600], R33 ;  /* 0x0006002100007388 */ /* 0x000fe80000004800 */
[----:B------:R-:W-:Y:S04]  /*07f0*/  STS [R0.X4+0x800], R41 ;  /* 0x0008002900007388 */ /* 0x000fe80000004800 */
[----:B------:R-:W-:Y:S04]  /*0800*/  STS [R0.X4+0xa00], R43 ;  /* 0x000a002b00007388 */ /* 0x000fe80000004800 */
[----:B------:R-:W-:Y:S04]  /*0810*/  STS [R0.X4+0xc00], R45 ;  /* 0x000c002d00007388 */ /* 0x000fe80000004800 */
[----:B------:R-:W-:Y:S04]  /*0820*/  STS [R0.X4+0xe00], R47 ;  /* 0x000e002f00007388 */ /* 0x000fe80000004800 */
[----:B------:R-:W-:Y:S06]  /*0830*/  BAR.SYNC 0x0 ;  /* 0x0000000000007b1d */ /* 0x000fec0000000000 */
[----:B------:R-:W-:Y:S04]  /*0840*/  LDS.128 R36, [R9+0x1000] ;  /* 0x0010000009247984 */ /* 0x000fe80000000c00 */
[----:B------:R-:W0:Y:S04]  /*0850*/  LDS R129, [R84.X4+0x20] ;  /* 0x0000200054817984 */ /* 0x000e280000004800 */
[----:B------:R-:W1:Y:S04]  /*0860*/  LDS R133, [R84.X4] ;  /* 0x0000000054857984 */ /* 0x000e680000004800 */
[----:B------:R-:W2:Y:S04]  /*0870*/  LDS R131, [R84.X4+0x80] ;  /* 0x0000800054837984 */ /* 0x000ea80000004800 */
[----:B------:R-:W3:Y:S04]  /*0880*/  LDS R127, [R84.X4+0xa0] ;  /* 0x0000a000547f7984 */ /* 0x000ee80000004800 */
[----:B------:R-:W4:Y:S04]  /*0890*/  LDS R122, [R84.X4+0x120] ;  /* 0x00012000547a7984 */ /* 0x000f280000004800 */
[----:B------:R-:W5:Y:S04]  /*08a0*/  LDS R126, [R84.X4+0x100] ;  /* 0x00010000547e7984 */ /* 0x000f680000004800 */
[----:B------:R-:W5:Y:S04]  /*08b0*/  LDS R124, [R84.X4+0x180] ;  /* 0x00018000547c7984 */ /* 0x000f680000004800 */
[----:B------:R-:W5:Y:S04]  /*08c0*/  LDS R120, [R84.X4+0x1a0] ;  /* 0x0001a00054787984 */ /* 0x000f680000004800 */
[----:B------:R-:W5:Y:S04]  /*08d0*/  LDS R114, [R84.X4+0x220] ;  /* 0x0002200054727984 */ /* 0x000f680000004800 */
[----:B------:R-:W5:Y:S04]  /*08e0*/  LDS.128 R44, [R9+0x2000] ;  /* 0x00200000092c7984 */ /* 0x000f680000000c00 */
[----:B------:R-:W5:Y:S01]  /*08f0*/  LDS R118, [R84.X4+0x200] ;  /* 0x0002000054767984 */ /* 0x000f620000004800 */
[----:B0-----:R-:W-:-:S02]  /*0900*/  FFMA R15, R36, R129, R15 ;  /* 0x00000081240f7223 */ /* 0x001fc4000000000f */
[C---:B-1----:R-:W-:Y:S01]  /*0910*/  FFMA R19, R36.reuse, R133, R19 ;  /* 0x0000008524137223 */ /* 0x042fe20000000013 */
[----:B------:R-:W0:Y:S01]  /*0920*/  LDS.128 R40, [R9+0x1800] ;  /* 0x0018000009287984 */ /* 0x000e220000000c00 */
[----:B--2---:R-:W-:-:S03]  /*0930*/  FFMA R23, R36, R131, R23 ;  /* 0x0000008324177223 */ /* 0x004fc60000000017 */
[----:B------:R-:W1:Y:S01]  /*0940*/  LDS R116, [R84.X4+0x280] ;  /* 0x0002800054747984 */ /* 0x000e620000004800 */
[----:B---3--:R-:W-:-:S03]  /*0950*/  FFMA R36, R36, R127, R79 ;  /* 0x0000007f24247223 */ /* 0x008fc6000000004f */
[----:B------:R-:W2:Y:S01]  /*0960*/  LDS.128 R48, [R9+0x2800] ;  /* 0x0028000009307984 */ /* 0x000ea20000000c00 */
[----:B----4-:R-:W-:-:S03]  /*0970*/  FFMA R15, R122, R37, R15 ;  /* 0x000000257a0f7223 */ /* 0x010fc6000000000f */
[----:B------:R-:W-:Y:S01]  /*0980*/  LDS R112, [R84.X4+0x2a0] ;  /* 0x0002a00054707984 */ /* 0x000fe20000004800 */
[-C--:B-----5:R-:W-:Y:S02]  /*0990*/  FFMA R19, R126, R37.reuse, R19 ;  /* 0x000000257e137223 */ /* 0x0a0fe40000000013 */
[-C--:B------:R-:W-:Y:S02]  /*09a0*/  FFMA R23, R124, R37.reuse, R23 ;  /* 0x000000257c177223 */ /* 0x080fe40000000017 */
[----:B------:R-:W-:Y:S02]  /*09b0*/  FFMA R37, R120, R37, R36 ;  /* 0x0000002578257223 */ /* 0x000fe40000000024 */
[----:B------:R-:W-:Y:S02]  /*09c0*/  FFMA R36, R114, R38, R15 ;  /* 0x0000002672247223 */ /* 0x000fe4000000000f */
[----:B------:R-:W3:Y:S01]  /*09d0*/  LDS.128 R12, [R9+0x1040] ;  /* 0x00104000090c7984 */ /* 0x000ee20000000c00 */
[----:B------:R-:W-:-:S02]  /*09e0*/  FFMA R55, R44, R129, R55 ;  /* 0x000000812c377223 */ /* 0x000fc40000000037 */
[-C--:B------:R-:W-:Y:S02]  /*09f0*/  FFMA R62, R133, R44.reuse, R62 ;  /* 0x0000002c853e7223 */ /* 0x080fe4000000003e */
[----:B------:R-:W-:Y:S02]  /*0a00*/  FFMA R59, R131, R44, R59 ;  /* 0x0000002c833b7223 */ /* 0x000fe4000000003b */
[----:B------:R-:W-:Y:S02]  /*0a10*/  FFMA R132, R118, R38, R19 ;  /* 0x0000002676847223 */ /* 0x000fe40000000013 */
[----:B------:R-:W-:Y:S01]  /*0a20*/  FFMA R44, R44, R127, R63 ;  /* 0x0000007f2c2c7223 */ /* 0x000fe2000000003f */
[----:B------:R-:W4:Y:S01]  /*0a30*/  LDS.128 R16, [R9+0x1840] ;  /* 0x0018400009107984 */ /* 0x000f220000000c00 */
[-C--:B------:R-:W-:Y:S02]  /*0a40*/  FFMA R55, R122, R45.reuse, R55 ;  /* 0x0000002d7a377223 */ /* 0x080fe40000000037 */
[----:B------:R-:W-:-:S02]  /*0a50*/  FFMA R21, R126, R45, R62 ;  /* 0x0000002d7e157223 */ /* 0x000fc4000000003e */
[-C--:B------:R-:W-:Y:S01]  /*0a60*/  FFMA R59, R124, R45.reuse, R59 ;  /* 0x0000002d7c3b7223 */ /* 0x080fe2000000003b */
[----:B------:R-:W-:Y:S01]  /*0a70*/  LDS.128 R60, [R9+0x10c0] ;  /* 0x0010c000093c7984 */ /* 0x000fe20000000c00 */
[----:B------:R-:W-:Y:S02]  /*0a80*/  FFMA R45, R120, R45, R44 ;  /* 0x0000002d782d7223 */ /* 0x000fe4000000002c */
[----:B------:R-:W-:Y:S02]  /*0a90*/  FFMA R44, R114, R46, R55 ;  /* 0x0000002e722c7223 */ /* 0x000fe40000000037 */
[-C--:B0-----:R-:W-:Y:S01]  /*0aa0*/  FFMA R31, R131, R40.reuse, R31 ;  /* 0x00000028831f7223 */ /* 0x081fe2000000001f */
[----:B------:R-:W0:Y:S01]  /*0ab0*/  LDS.128 R52, [R9+0x2080] ;  /* 0x0020800009347984 */ /* 0x000e220000000c00 */
[----:B------:R-:W-:Y:S02]  /*0ac0*/  FFMA R27, R40, R129, R27 ;  /* 0x00000081281b7223 */ /* 0x000fe4000000001b */
[----:B------:R-:W-:-:S02]  /*0ad0*/  FFMA R35, R133, R40, R35 ;  /* 0x0000002885237223 */ /* 0x000fc40000000023 */
[----:B------:R-:W-:Y:S02]  /*0ae0*/  FFMA R40, R40, R127, R83 ;  /* 0x0000007f28287223 */ /* 0x000fe40000000053 */
[-C--:B------:R-:W-:Y:S02]  /*0af0*/  FFMA R31, R124, R41.reuse, R31 ;  /* 0x000000297c1f7223 */ /* 0x080fe4000000001f */
[----:B------:R-:W-:Y:S02]  /*0b00*/  FFMA R27, R122, R41, R27 ;  /* 0x000000297a1b7223 */ /* 0x000fe4000000001b */
[----:B-1----:R-:W-:Y:S02]  /*0b10*/  FFMA R130, R116, R38, R23 ;  /* 0x0000002674827223 */ /* 0x002fe40000000017 */
[-C--:B------:R-:W-:Y:S02]  /*0b20*/  FFMA R140, R118, R46.reuse, R21 ;  /* 0x0000002e768c7223 */ /* 0x080fe40000000015 */
[----:B------:R-:W-:Y:S01]  /*0b30*/  FFMA R138, R116, R46, R59 ;  /* 0x0000002e748a7223 */ /* 0x000fe2000000003b */
[----:B------:R-:W1:Y:S01]  /*0b40*/  LDS.128 R20, [R9+0x2040] ;  /* 0x0020400009147984 */ /* 0x000e620000000c00 */
[----:B--2---:R-:W-:-:S02]  /*0b50*/  FFMA R64, R133, R48, R64 ;  /* 0x0000003085407223 */ /* 0x004fc40000000040 */
[----:B------:R-:W-:Y:S01]  /*0b60*/  FFMA R66, R48, R129, R66 ;  /* 0x0000008130427223 */ /* 0x000fe20000000042 */
[----:B------:R-:W2:Y:S01]  /*0b70*/  LDS.128 R56, [R9+0x2880] ;  /* 0x0028800009387984 */ /* 0x000ea20000000c00 */
[-C--:B---3--:R-:W-:Y:S02]  /*0b80*/  FFMA R68, R133, R12.reuse, R68 ;  /* 0x0000000c85447223 */ /* 0x088fe40000000044 */
[----:B------:R-:W-:Y:S02]  /*0b90*/  FFMA R70, R129, R12, R70 ;  /* 0x0000000c81467223 */ /* 0x000fe40000000046 */
[-C--:B------:R-:W-:Y:S02]  /*0ba0*/  FFMA R35, R126, R41.reuse, R35 ;  /* 0x000000297e237223 */ /* 0x080fe40000000023 */
[----:B------:R-:W-:Y:S02]  /*0bb0*/  FFMA R41, R120, R41, R40 ;  /* 0x0000002978297223 */ /* 0x000fe40000000028 */
[----:B------:R-:W-:-:S02]  /*0bc0*/  FFMA R134, R116, R42, R31 ;  /* 0x0000002a74867223 */ /* 0x000fc4000000001f */
[----:B------:R-:W-:Y:S02]  /*0bd0*/  FFMA R40, R114, R42, R27 ;  /* 0x0000002a72287223 */ /* 0x000fe4000000001b */
[C---:B------:R-:W-:Y:S02]  /*0be0*/  FFMA R67, R131.reuse, R48, R67 ;  /* 0x0000003083437223 */ /* 0x040fe40000000043 */
[----:B------:R-:W-:Y:S02]  /*0bf0*/  FFMA R71, R131, R12, R71 ;  /* 0x0000000c83477223 */ /* 0x000fe40000000047 */
[----:B------:R-:W-:Y:S02]  /*0c00*/  FFMA R48, R48, R127, R69 ;  /* 0x0000007f30307223 */ /* 0x000fe40000000045 */
[-C--:B------:R-:W-:Y:S02]  /*0c10*/  FFMA R25, R126, R49.reuse, R64 ;  /* 0x000000317e197223 */ /* 0x080fe40000000040 */
[----:B------:R-:W-:-:S02]  /*0c20*/  FFMA R27, R122, R49, R66 ;  /* 0x000000317a1b7223 */ /* 0x000fc40000000042 */
[----:B------:R-:W-:Y:S02]  /*0c30*/  FFMA R12, R127, R12, R73 ;  /* 0x0000000c7f0c7223 */ /* 0x000fe40000000049 */
[-C--:B------:R-:W-:Y:S02]  /*0c40*/  FFMA R29, R126, R13.reuse, R68 ;  /* 0x0000000d7e1d7223 */ /* 0x080fe40000000044 */
[----:B------:R-:W-:Y:S02]  /*0c50*/  FFMA R31, R122, R13, R70 ;  /* 0x0000000d7a1f7223 */ /* 0x000fe40000000046 */
[C---:B------:R-:W-:Y:S02]  /*0c60*/  FFMA R67, R124.reuse, R49, R67 ;  /* 0x000000317c437223 */ /* 0x040fe40000000043 */
[----:B------:R-:W-:Y:S02]  /*0c70*/  FFMA R71, R124, R13, R71 ;  /* 0x0000000d7c477223 */ /* 0x000fe40000000047 */
[----:B------:R-:W-:-:S02]  /*0c80*/  FFMA R49, R120, R49, R48 ;  /* 0x0000003178317223 */ /* 0x000fc40000000030 */
[----:B------:R-:W-:Y:S02]  /*0c90*/  FFMA R13, R120, R13, R12 ;  /* 0x0000000d780d7223 */ /* 0x000fe4000000000c */
[-C--:B------:R-:W-:Y:S02]  /*0ca0*/  FFMA R144, R118, R50.reuse, R25 ;  /* 0x0000003276907223 */ /* 0x080fe40000000019 */
[----:B------:R-:W-:Y:S02]  /*0cb0*/  FFMA R48, R114, R50, R27 ;  /* 0x0000003272307223 */ /* 0x000fe4000000001b */
[-C--:B------:R-:W-:Y:S01]  /*0cc0*/  FFMA R70, R118, R14.reuse, R29 ;  /* 0x0000000e76467223 */ /* 0x080fe2000000001d */
[----:B------:R-:W3:Y:S01]  /*0cd0*/  LDS.128 R24, [R9+0x2840] ;  /* 0x0028400009187984 */ /* 0x000ee20000000c00 */
[----:B------:R-:W-:-:S03]  /*0ce0*/  FFMA R12, R114, R14, R31 ;  /* 0x0000000e720c7223 */ /* 0x000fc6000000001f */
[----:B------:R-:W5:Y:S01]  /*0cf0*/  LDS.128 R28, [R9+0x1080] ;  /* 0x00108000091c7984 */ /* 0x000f620000000c00 */
[----:B------:R-:W-:-:S03]  /*0d00*/  FFMA R142, R116, R50, R67 ;  /* 0x00000032748e7223 */ /* 0x000fc60000000043 */
[----:B------:R-:W1:Y:S01]  /*0d10*/  LDS.128 R64, [R9+0x18c0] ;  /* 0x0018c00009407984 */ /* 0x000e620000000c00 */
[-C--:B----4-:R-:W-:Y:S02]  /*0d20*/  FFMA R72, R133, R16.reuse, R72 ;  /* 0x0000001085487223 */ /* 0x090fe40000000048 */
[-C--:B------:R-:W-:Y:S02]  /*0d30*/  FFMA R75, R131, R16.reuse, R75 ;  /* 0x00000010834b7223 */ /* 0x080fe4000000004b */
[-C--:B------:R-:W-:Y:S02]  /*0d40*/  FFMA R77, R129, R16.reuse, R77 ;  /* 0x00000010814d7223 */ /* 0x080fe4000000004d */
[----:B------:R-:W-:Y:S02]  /*0d50*/  FFMA R16, R127, R16, R81 ;  /* 0x000000107f107223 */ /* 0x000fe40000000051 */
[-C--:B------:R-:W-:Y:S02]  /*0d60*/  FFMA R68, R116, R14.reuse, R71 ;  /* 0x0000000e74447223 */ /* 0x080fe40000000047 */
[----:B------:R-:W-:-:S02]  /*0d70*/  FFMA R14, R112, R14, R13 ;  /* 0x0000000e700e7223 */ /* 0x000fc4000000000d */
[-C--:B------:R-:W-:Y:S02]  /*0d80*/  FFMA R13, R126, R17.reuse, R72 ;  /* 0x000000117e0d7223 */ /* 0x080fe40000000048 */
[-C--:B------:R-:W-:Y:S02]  /*0d90*/  FFMA R75, R124, R17.reuse, R75 ;  /* 0x000000117c4b7223 */ /* 0x080fe4000000004b */
[-C--:B------:R-:W-:Y:S02]  /*0da0*/  FFMA R77, R122, R17.reuse, R77 ;  /* 0x000000117a4d7223 */ /* 0x080fe4000000004d */
[----:B------:R-:W-:Y:S02]  /*0db0*/  FFMA R17, R120, R17, R16 ;  /* 0x0000001178117223 */ /* 0x000fe40000000010 */
[-C--:B0-----:R-:W-:Y:S02]  /*0dc0*/  FFMA R117, R133, R52.reuse, R117 ;  /* 0x0000003485757223 */ /* 0x081fe40000000075 */
[----:B------:R-:W-:-:S02]  /*0dd0*/  FFMA R119, R131, R52, R119 ;  /* 0x0000003483777223 */ /* 0x000fc40000000077 */
[-C--:B------:R-:W-:Y:S02]  /*0de0*/  FFMA R121, R129, R52.reuse, R121 ;  /* 0x0000003481797223 */ /* 0x080fe40000000079 */
[----:B------:R-:W-:Y:S02]  /*0df0*/  FFMA R52, R127, R52, R80 ;  /* 0x000000347f347223 */ /* 0x000fe40000000050 */
[-C--:B------:R-:W-:Y:S02]  /*0e00*/  FFMA R152, R118, R18.reuse, R13 ;  /* 0x0000001276987223 */ /* 0x080fe4000000000d */
[-C--:B------:R-:W-:Y:S02]  /*0e10*/  FFMA R72, R116, R18.reuse, R75 ;  /* 0x0000001274487223 */ /* 0x080fe4000000004b */
[-C--:B------:R-:W-:Y:S02]  /*0e20*/  FFMA R16, R114, R18.reuse, R77 ;  /* 0x0000001272107223 */ /* 0x080fe4000000004d */
[----:B------:R-:W-:-:S02]  /*0e30*/  FFMA R18, R112, R18, R17 ;  /* 0x0000001270127223 */ /* 0x000fc40000000011 */
[-C--:B------:R-:W-:Y:S02]  /*0e40*/  FFMA R117, R126, R53.reuse, R117 ;  /* 0x000000357e757223 */ /* 0x080fe40000000075 */
[-C--:B------:R-:W-:Y:S02]  /*0e50*/  FFMA R119, R124, R53.reuse, R119 ;  /* 0x000000357c777223 */ /* 0x080fe40000000077 */
[-C--:B------:R-:W-:Y:S02]  /*0e60*/  FFMA R121, R122, R53.reuse, R121 ;  /* 0x000000357a797223 */ /* 0x080fe40000000079 */
[----:B------:R-:W-:Y:S02]  /*0e70*/  FFMA R17, R120, R53, R52 ;  /* 0x0000003578117223 */ /* 0x000fe40000000034 */
[----:B------:R-:W-:Y:S02]  /*0e80*/  FFMA R136, R118, R42, R35 ;  /* 0x0000002a76887223 */ /* 0x000fe40000000023 */
[C---:B-1----:R-:W-:Y:S01]  /*0e90*/  FFMA R89, R129.reuse, R20, R89 ;  /* 0x0000001481597223 */ /* 0x042fe20000000059 */
[----:B------:R-:W0:Y:S01]  /*0ea0*/  LDS.128 R32, [R9+0x1880] ;  /* 0x0018800009207984 */ /* 0x000e220000000c00 */
[----:B--2---:R-:W-:-:S02]  /*0eb0*/  FFMA R74, R129, R56, R74 ;  /* 0x00000038814a7223 */ /* 0x004fc4000000004a */
[-C--:B------:R-:W-:Y:S02]  /*0ec0*/  FFMA R53, R118, R54.reuse, R117 ;  /* 0x0000003676357223 */ /* 0x080fe40000000075 */
[-C--:B------:R-:W-:Y:S02]  /*0ed0*/  FFMA R162, R116, R54.reuse, R119 ;  /* 0x0000003674a27223 */ /* 0x080fe40000000077 */
[----:B------:R-:W-:Y:S02]  /*0ee0*/  FFMA R52, R114, R54, R121 ;  /* 0x0000003672347223 */ /* 0x000fe40000000079 */
[-C--:B------:R-:W-:Y:S02]  /*0ef0*/  FFMA R85, R133, R20.reuse, R85 ;  /* 0x0000001485557223 */ /* 0x080fe40000000055 */
[----:B------:R-:W-:Y:S02]  /*0f00*/  FFMA R87, R131, R20, R87 ;  /* 0x0000001483577223 */ /* 0x000fe40000000057 */
[----:B------:R-:W-:-:S02]  /*0f10*/  FFMA R54, R112, R54, R17 ;  /* 0x0000003670367223 */ /* 0x000fc40000000011 */
[----:B------:R-:W-:Y:S02]  /*0f20*/  FFMA R20, R127, R20, R91 ;  /* 0x000000147f147223 */ /* 0x000fe4000000005b */
[C---:B------:R-:W-:Y:S02]  /*0f30*/  FFMA R89, R122.reuse, R21, R89 ;  /* 0x000000157a597223 */ /* 0x040fe40000000059 */
[----:B------:R-:W-:Y:S02]  /*0f40*/  FFMA R17, R122, R57, R74 ;  /* 0x000000397a117223 */ /* 0x000fe4000000004a */
[-C--:B------:R-:W-:Y:S02]  /*0f50*/  FFMA R85, R126, R21.reuse, R85 ;  /* 0x000000157e557223 */ /* 0x080fe40000000055 */
[----:B------:R-:W-:Y:S02]  /*0f60*/  FFMA R87, R124, R21, R87 ;  /* 0x000000157c577223 */ /* 0x000fe40000000057 */
[----:B------:R-:W-:-:S02]  /*0f70*/  FFMA R123, R133, R56, R123 ;  /* 0x00000038857b7223 */ /* 0x000fc4000000007b */
[-C--:B------:R-:W-:Y:S02]  /*0f80*/  FFMA R125, R131, R56.reuse, R125 ;  /* 0x00000038837d7223 */ /* 0x080fe4000000007d */
[----:B------:R-:W-:Y:S02]  /*0f90*/  FFMA R21, R120, R21, R20 ;  /* 0x0000001578157223 */ /* 0x000fe40000000014 */
[----:B------:R-:W-:Y:S02]  /*0fa0*/  FFMA R56, R127, R56, R82 ;  /* 0x000000387f387223 */ /* 0x000fe40000000052 */
[C---:B------:R-:W-:Y:S01]  /*0fb0*/  FFMA R148, R114.reuse, R58, R17 ;  /* 0x0000003a72947223 */ /* 0x040fe20000000011 */
[----:B------:R-:W1:Y:S01]  /*0fc0*/  LDS.128 R80, [R9+0x20c0] ;  /* 0x0020c00009507984 */ /* 0x000e620000000c00 */
[----:B------:R-:W-:Y:S02]  /*0fd0*/  FFMA R20, R114, R22, R89 ;  /* 0x0000001672147223 */ /* 0x000fe40000000059 */
[----:B---3--:R-:W-:-:S02]  /*0fe0*/  FFMA R93, R133, R24, R93 ;  /* 0x00000018855d7223 */ /* 0x008fc4000000005d */
[-C--:B------:R-:W-:Y:S02]  /*0ff0*/  FFMA R95, R131, R24.reuse, R95 ;  /* 0x00000018835f7223 */ /* 0x080fe4000000005f */
[----:B------:R-:W-:Y:S02]  /*1000*/  FFMA R97, R129, R24, R97 ;  /* 0x0000001881617223 */ /* 0x000fe40000000061 */
[-C--:B-----5:R-:W-:Y:S02]  /*1010*/  FFMA R101, R133, R28.reuse, R101 ;  /* 0x0000001c85657223 */ /* 0x0a0fe40000000065 */
[-C--:B------:R-:W-:Y:S02]  /*1020*/  FFMA R103, R131, R28.reuse, R103 ;  /* 0x0000001c83677223 */ /* 0x080fe40000000067 */
[----:B------:R-:W-:Y:S02]  /*1030*/  FFMA R105, R129, R28, R105 ;  /* 0x0000001c81697223 */ /* 0x000fe40000000069 */
[----:B------:R-:W-:-:S02]  /*1040*/  FFMA R17, R131, R60, R88 ;  /* 0x0000003c83117223 */ /* 0x000fc40000000058 */
[C---:B------:R-:W-:Y:S01]  /*1050*/  FFMA R24, R127.reuse, R24, R99 ;  /* 0x000000187f187223 */ /* 0x040fe20000000063 */
[----:B------:R-:W2:Y:S01]  /*1060*/  LDS.128 R88, [R9+0x28c0] ;  /* 0x0028c00009587984 */ /* 0x000ea20000000c00 */
[----:B------:R-:W-:Y:S02]  /*1070*/  FFMA R28, R127, R28, R107 ;  /* 0x0000001c7f1c7223 */ /* 0x000fe4000000006b */
[----:B------:R-:W-:Y:S01]  /*1080*/  FFMA R86, R133, R60, R86 ;  /* 0x0000003c85567223 */ /* 0x000fe20000000056 */
[----:B------:R-:W-:Y:S01]  /*1090*/  LDS R99, [R84.X4+0x480] ;  /* 0x0004800054637984 */ /* 0x000fe20000004800 */
[-C--:B------:R-:W-:Y:S02]  /*10a0*/  FFMA R93, R126, R25.reuse, R93 ;  /* 0x000000197e5d7223 */ /* 0x080fe4000000005d */
[-C--:B------:R-:W-:Y:S02]  /*10b0*/  FFMA R95, R124, R25.reuse, R95 ;  /* 0x000000197c5f7223 */ /* 0x080fe4000000005f */
[----:B------:R-:W-:-:S02]  /*10c0*/  FFMA R97, R122, R25, R97 ;  /* 0x000000197a617223 */ /* 0x000fc40000000061 */
[-C--:B------:R-:W-:Y:S02]  /*10d0*/  FFMA R101, R126, R29.reuse, R101 ;  /* 0x0000001d7e657223 */ /* 0x080fe40000000065 */
[-C--:B------:R-:W-:Y:S02]  /*10e0*/  FFMA R103, R124, R29.reuse, R103 ;  /* 0x0000001d7c677223 */ /* 0x080fe40000000067 */
[----:B------:R-:W-:Y:S02]  /*10f0*/  FFMA R105, R122, R29, R105 ;  /* 0x0000001d7a697223 */ /* 0x000fe40000000069 */
[-C--:B------:R-:W-:Y:S02]  /*1100*/  FFMA R156, R118, R22.reuse, R85 ;  /* 0x00000016769c7223 */ /* 0x080fe40000000055 */
[----:B------:R-:W-:Y:S01]  /*1110*/  FFMA R146, R116, R22, R87 ;  /* 0x0000001674927223 */ /* 0x000fe20000000057 */
[----:B------:R-:W-:Y:S01]  /*1120*/  LDS R85, [R84.X4+0x600] ;  /* 0x0006000054557984 */ /* 0x000fe20000004800 */
[----:B------:R-:W-:-:S02]  /*1130*/  FFMA R25, R120, R25, R24 ;  /* 0x0000001978197223 */ /* 0x000fc40000000018 */
[----:B------:R-:W-:Y:S01]  /*1140*/  FFMA R29, R120, R29, R28 ;  /* 0x0000001d781d7223 */ /* 0x000fe2000000001c */
[----:B------:R-:W-:Y:S01]  /*1150*/  LDS R87, [R84.X4+0x680] ;  /* 0x0006800054577984 */ /* 0x000fe20000004800 */
[----:B------:R-:W-:Y:S02]  /*1160*/  FFMA R76, R129, R60, R76 ;  /* 0x0000003c814c7223 */ /* 0x000fe4000000004c */
[----:B------:R-:W-:Y:S02]  /*1170*/  FFMA R22, R112, R22, R21 ;  /* 0x0000001670167223 */ /* 0x000fe40000000015 */
[----:B------:R-:W-:Y:S02]  /*1180*/  FFMA R60, R127, R60, R78 ;  /* 0x0000003c7f3c7223 */ /* 0x000fe4000000004e */
[----:B------:R-:W-:Y:S02]  /*1190*/  FFMA R21, R126, R61, R86 ;  /* 0x0000003d7e157223 */ /* 0x000fe40000000056 */
[----:B------:R-:W-:Y:S01]  /*11a0*/  FFMA R94, R129, R64, R94 ;  /* 0x00000040815e7223 */ /* 0x000fe2000000005e */
[----:B------:R-:W-:Y:S01]  /*11b0*/  LDS R86, [R84.X4+0x300] ;  /* 0x0003000054567984 */ /* 0x000fe20000004800 */
[----:B------:R-:W-:-:S02]  /*11c0*/  FFMA R160, R118, R26, R93 ;  /* 0x0000001a76a07223 */ /* 0x000fc4000000005d */
[-C--:B------:R-:W-:Y:S01]  /*11d0*/  FFMA R150, R116, R26.reuse, R95 ;  /* 0x0000001a74967223 */ /* 0x080fe2000000005f */
[----:B------:R-:W-:Y:S01]  /*11e0*/  LDS R93, [R84.X4+0x6a0] ;  /* 0x0006a000545d7984 */ /* 0x000fe20000004800 */
[----:B------:R-:W-:Y:S02]  /*11f0*/  FFMA R24, R114, R26, R97 ;  /* 0x0000001a72187223 */ /* 0x000fe40000000061 */
[-C--:B------:R-:W-:Y:S01]  /*1200*/  FFMA R164, R118, R30.reuse, R101 ;  /* 0x0000001e76a47223 */ /* 0x080fe20000000065 */
[----:B------:R-:W-:Y:S01]  /*1210*/  LDS R97, [R84.X4+0x420] ;  /* 0x0004200054617984 */ /* 0x000fe20000004800 */
[-C--:B------:R-:W-:Y:S02]  /*1220*/  FFMA R154, R116, R30.reuse, R103 ;  /* 0x0000001e749a7223 */ /* 0x080fe40000000067 */
[----:B------:R-:W-:Y:S01]  /*1230*/  FFMA R28, R114, R30, R105 ;  /* 0x0000001e721c7223 */ /* 0x000fe20000000069 */
[----:B------:R-:W-:Y:S01]  /*1240*/  LDS R101, [R84.X4+0x400] ;  /* 0x0004000054657984 */ /* 0x000fe20000004800 */
[----:B------:R-:W-:-:S02]  /*1250*/  FFMA R26, R112, R26, R25 ;  /* 0x0000001a701a7223 */ /* 0x000fc40000000019 */
[----:B------:R-:W-:Y:S01]  /*1260*/  FFMA R30, R112, R30, R29 ;  /* 0x0000001e701e7223 */ /* 0x000fe2000000001d */
[----:B------:R-:W-:Y:S01]  /*1270*/  LDS R95, [R84.X4+0x4a0] ;  /* 0x0004a000545f7984 */ /* 0x000fe20000004800 */
[-C--:B------:R-:W-:Y:S02]  /*1280*/  FFMA R17, R124, R61.reuse, R17 ;  /* 0x0000003d7c117223 */ /* 0x080fe40000000011 */
[-C--:B------:R-:W-:Y:S02]  /*1290*/  FFMA R25, R122, R61.reuse, R76 ;  /* 0x0000003d7a197223 */ /* 0x080fe4000000004c */
[----:B------:R-:W-:Y:S02]  /*12a0*/  FFMA R29, R120, R61, R60 ;  /* 0x0000003d781d7223 */ /* 0x000fe4000000003c */
[----:B------:R-:W-:Y:S02]  /*12b0*/  FFMA R61, R118, R62, R21 ;  /* 0x0000003e763d7223 */ /* 0x000fe40000000015 */
[----:B------:R-:W-:-:S02]  /*12c0*/  FFMA R21, R122, R65, R94 ;  /* 0x000000417a157223 */ /* 0x000fc4000000005e */
[----:B------:R-:W3:Y:S01]  /*12d0*/  LDS R94, [R84.X4+0x380] ;  /* 0x00038000545e7984 */ /* 0x000ee20000004800 */
[-C--:B0-----:R-:W-:Y:S02]  /*12e0*/  FFMA R109, R133, R32.reuse, R109 ;  /* 0x00000020856d7223 */ /* 0x081fe4000000006d */
[-C--:B------:R-:W-:Y:S02]  /*12f0*/  FFMA R111, R131, R32.reuse, R111 ;  /* 0x00000020836f7223 */ /* 0x080fe4000000006f */
[-C--:B------:R-:W-:Y:S02]  /*1300*/  FFMA R113, R129, R32.reuse, R113 ;  /* 0x0000002081717223 */ /* 0x080fe40000000071 */
[----:B------:R-:W-:Y:S02]  /*1310*/  FFMA R32, R127, R32, R115 ;  /* 0x000000207f207223 */ /* 0x000fe40000000073 */
[-C--:B------:R-:W-:Y:S02]  /*1320*/  FFMA R11, R133, R64.reuse, R11 ;  /* 0x00000040850b7223 */ /* 0x080fe4000000000b */
[----:B------:R-:W-:-:S02]  /*1330*/  FFMA R92, R131, R64, R92 ;  /* 0x00000040835c7223 */ /* 0x000fc4000000005c */
[----:B------:R-:W-:Y:S02]  /*1340*/  FFMA R64, R127, R64, R96 ;  /* 0x000000407f407223 */ /* 0x000fe40000000060 */
[-C--:B------:R-:W-:Y:S02]  /*1350*/  FFMA R13, R126, R33.reuse, R109 ;  /* 0x000000217e0d7223 */ /* 0x080fe4000000006d */
[-C--:B------:R-:W-:Y:S02]  /*1360*/  FFMA R111, R124, R33.reuse, R111 ;  /* 0x000000217c6f7223 */ /* 0x080fe4000000006f */
[-C--:B------:R-:W-:Y:S02]  /*1370*/  FFMA R113, R122, R33.reuse, R113 ;  /* 0x000000217a717223 */ /* 0x080fe40000000071 */
[----:B------:R-:W-:Y:S02]  /*1380*/  FFMA R33, R120, R33, R32 ;  /* 0x0000002178217223 */ /* 0x000fe40000000020 */
[----:B------:R-:W-:-:S02]  /*1390*/  FFMA R60, R116, R62, R17 ;  /* 0x0000003e743c7223 */ /* 0x000fc40000000011 */
[----:B------:R-:W-:Y:S02]  /*13a0*/  FFMA R76, R114, R62, R25 ;  /* 0x0000003e724c7223 */ /* 0x000fe40000000019 */
[-C--:B------:R-:W-:Y:S02]  /*13b0*/  FFMA R11, R126, R65.reuse, R11 ;  /* 0x000000417e0b7223 */ /* 0x080fe4000000000b */
[-C--:B------:R-:W-:Y:S02]  /*13c0*/  FFMA R17, R124, R65.reuse, R92 ;  /* 0x000000417c117223 */ /* 0x080fe4000000005c */
[----:B------:R-:W-:Y:S01]  /*13d0*/  FFMA R25, R120, R65, R64 ;  /* 0x0000004178197223 */ /* 0x000fe20000000040 */
[----:B------:R-:W-:Y:S01]  /*13e0*/  LDS R92, [R84.X4+0x5a0] ;  /* 0x0005a000545c7984 */ /* 0x000fe20000004800 */
[-C--:B------:R-:W-:Y:S02]  /*13f0*/  FFMA R13, R118, R34.reuse, R13 ;  /* 0x00000022760d7223 */ /* 0x080fe4000000000d */
[----:B------:R-:W-:-:S02]  /*1400*/  FFMA R158, R116, R34, R111 ;  /* 0x00000022749e7223 */ /* 0x000fc4000000006f */
[----:B------:R-:W-:Y:S02]  /*1410*/  FFMA R32, R114, R34, R113 ;  /* 0x0000002272207223 */ /* 0x000fe40000000071 */
[C---:B-1----:R-:W-:Y:S02]  /*1420*/  FFMA R100, R131.reuse, R80, R100 ;  /* 0x0000005083647223 */ /* 0x042fe40000000064 */
[C---:B------:R-:W-:Y:S02]  /*1430*/  FFMA R34, R112.reuse, R34, R33 ;  /* 0x0000002270227223 */ /* 0x040fe40000000021 */
[----:B--2---:R-:W-:Y:S02]  /*1440*/  FFMA R108, R131, R88, R108 ;  /* 0x00000058836c7223 */ /* 0x004fe4000000006c */
[----:B------:R-:W-:Y:S02]  /*1450*/  FFMA R38, R112, R38, R37 ;  /* 0x0000002670267223 */ /* 0x000fe40000000025 */
[-C--:B------:R-:W-:Y:S01]  /*1460*/  FFMA R33, R118, R66.reuse, R11 ;  /* 0x0000004276217223 */ /* 0x080fe2000000000b */
[----:B------:R-:W0:Y:S01]  /*1470*/  LDS R37, [R84.X4+0x320] ;  /* 0x0003200054257984 */ /* 0x000e220000004800 */
[----:B------:R-:W-:-:S02]  /*1480*/  FFMA R65, R116, R66, R17 ;  /* 0x0000004274417223 */ /* 0x000fc40000000011 */
[-C--:B------:R-:W-:Y:S02]  /*1490*/  FFMA R64, R114, R66.reuse, R21 ;  /* 0x0000004272407223 */ /* 0x080fe40000000015 */
[----:B------:R-:W-:Y:S02]  /*14a0*/  FFMA R66, R112, R66, R25 ;  /* 0x0000004270427223 */ /* 0x000fe40000000019 */
[----:B------:R-:W-:Y:S01]  /*14b0*/  FFMA R102, R129, R80, R102 ;  /* 0x0000005081667223 */ /* 0x000fe20000000066 */
[----:B------:R-:W1:Y:S01]  /*14c0*/  LDS R25, [R84.X4+0x3a0] ;  /* 0x0003a00054197984 */ /* 0x000e620000004800 */
[C---:B------:R-:W-:Y:S02]  /*14d0*/  FFMA R17, R124.reuse, R81, R100 ;  /* 0x000000517c117223 */ /* 0x040fe40000000064 */
[----:B------:R-:W-:Y:S02]  /*14e0*/  FFMA R125, R124, R57, R125 ;  /* 0x000000397c7d7223 */ /* 0x000fe4000000007d */
[----:B------:R-:W-:-:S02]  /*14f0*/  FFMA R106, R133, R88, R106 ;  /* 0x00000058856a7223 */ /* 0x000fc4000000006a */
[----:B------:R-:W-:Y:S02]  /*1500*/  FFMA R69, R124, R89, R108 ;  /* 0x000000597c457223 */ /* 0x000fe4000000006c */
[----:B------:R-:W-:Y:S02]  /*1510*/  FFMA R98, R133, R80, R98 ;  /* 0x0000005085627223 */ /* 0x000fe40000000062 */
[----:B------:R-:W-:Y:S02]  /*1520*/  FFMA R21, R122, R81, R102 ;  /* 0x000000517a157223 */ /* 0x000fe40000000066 */
[C---:B------:R-:W-:Y:S02]  /*1530*/  FFMA R96, R116.reuse, R82, R17 ;  /* 0x0000005274607223 */ /* 0x040fe40000000011 */
[----:B------:R-:W-:Y:S02]  /*1540*/  FFMA R110, R129, R88, R110 ;  /* 0x00000058816e7223 */ /* 0x000fe4000000006e */
[----:B------:R-:W-:-:S02]  /*1550*/  FFMA R74, R116, R58, R125 ;  /* 0x0000003a744a7223 */ /* 0x000fc4000000007d */
[----:B------:R-:W-:Y:S02]  /*1560*/  FFMA R17, R126, R89, R106 ;  /* 0x000000597e117223 */ /* 0x000fe4000000006a */
[----:B------:R-:W-:Y:S02]  /*1570*/  FFMA R69, R116, R90, R69 ;  /* 0x0000005a74457223 */ /* 0x000fe40000000045 */
[C---:B------:R-:W-:Y:S02]  /*1580*/  FFMA R123, R126.reuse, R57, R123 ;  /* 0x000000397e7b7223 */ /* 0x040fe4000000007b */
[----:B------:R-:W-:Y:S02]  /*1590*/  FFMA R11, R126, R81, R98 ;  /* 0x000000517e0b7223 */ /* 0x000fe40000000062 */
[----:B------:R-:W-:Y:S02]  /*15a0*/  FFMA R88, R127, R88, R128 ;  /* 0x000000587f587223 */ /* 0x000fe40000000080 */
[----:B------:R-:W-:-:S02]  /*15b0*/  FFMA R78, R114, R82, R21 ;  /* 0x00000052724e7223 */ /* 0x000fc40000000015 */
[----:B------:R-:W-:Y:S02]  /*15c0*/  FFMA R46, R112, R46, R45 ;  /* 0x0000002e702e7223 */ /* 0x000fe4000000002d */
[----:B------:R-:W-:Y:S02]  /*15d0*/  FFMA R80, R127, R80, R104 ;  /* 0x000000507f507223 */ /* 0x000fe40000000068 */
[----:B------:R-:W-:Y:S02]  /*15e0*/  FFMA R21, R122, R89, R110 ;  /* 0x000000597a157223 */ /* 0x000fe4000000006e */
[----:B------:R-:W-:Y:S02]  /*15f0*/  FFMA R57, R120, R57, R56 ;  /* 0x0000003978397223 */ /* 0x000fe40000000038 */
[----:B------:R-:W-:Y:S02]  /*1600*/  FFMA R45, R118, R90, R17 ;  /* 0x0000005a762d7223 */ /* 0x000fe40000000011 */
[----:B---3--:R-:W-:-:S02]  /*1610*/  FFMA R130, R94, R39, R130 ;  /* 0x000000275e827223 */ /* 0x008fc40000000082 */
[C---:B------:R-:W-:Y:S02]  /*1620*/  FFMA R134, R94.reuse, R43, R134 ;  /* 0x0000002b5e867223 */ /* 0x040fe40000000086 */
[C---:B------:R-:W-:Y:S02]  /*1630*/  FFMA R138, R94.reuse, R47, R138 ;  /* 0x0000002f5e8a7223 */ /* 0x040fe4000000008a */
[C---:B------:R-:W-:Y:S02]  /*1640*/  FFMA R142, R94.reuse, R51, R142 ;  /* 0x000000335e8e7223 */ /* 0x040fe4000000008e */
[C---:B------:R-:W-:Y:S02]  /*1650*/  FFMA R110, R94.reuse, R15, R68 ;  /* 0x0000000f5e6e7223 */ /* 0x040fe40000000044 */
[C---:B------:R-:W-:Y:S02]  /*1660*/  FFMA R109, R94.reuse, R19, R72 ;  /* 0x000000135e6d7223 */ /* 0x040fe40000000048 */
[----:B------:R-:W-:-:S02]  /*1670*/  FFMA R146, R94, R23, R146 ;  /* 0x000000175e927223 */ /* 0x000fc40000000092 */
[C---:B------:R-:W-:Y:S02]  /*1680*/  FFMA R107, R94.reuse, R27, R150 ;  /* 0x0000001b5e6b7223 */ /* 0x040fe40000000096 */
[C---:B------:R-:W-:Y:S02]  /*1690*/  FFMA R106, R94.reuse, R31, R154 ;  /* 0x0000001f5e6a7223 */ /* 0x040fe4000000009a */
[C---:B------:R-:W-:Y:S02]  /*16a0*/  FFMA R105, R94.reuse, R35, R158 ;  /* 0x000000235e697223 */ /* 0x040fe4000000009e */
[C---:B------:R-:W-:Y:S02]  /*16b0*/  FFMA R104, R94.reuse, R55, R162 ;  /* 0x000000375e687223 */ /* 0x040fe400000000a2 */
[C---:B------:R-:W-:Y:S02]  /*16c0*/  FFMA R100, R94.reuse, R59, R74 ;  /* 0x0000003b5e647223 */ /* 0x040fe4000000004a */
[C---:B------:R-:W-:Y:S01]  /*16d0*/  FFMA R60, R94.reuse, R63, R60 ;  /* 0x0000003f5e3c7223 */ /* 0x040fe2000000003c */
[----:B------:R-:W-:Y:S01]  /*16e0*/  LDS.128 R72, [R9+0x1810] ;  /* 0x0018100009487984 */ /* 0x000fe20000000c00 */
[----:B------:R-:W-:-:S02]  /*16f0*/  FFMA R98, R94, R67, R65 ;  /* 0x000000435e627223 */ /* 0x000fc40000000041 */
[----:B------:R-:W-:Y:S02]  /*1700*/  FFMA R96, R94, R83, R96 ;  /* 0x000000535e607223 */ /* 0x000fe40000000060 */
[C---:B------:R-:W-:Y:S02]  /*1710*/  FFMA R56, R118.reuse, R58, R123 ;  /* 0x0000003a76387223 */ /* 0x040fe4000000007b */
[----:B------:R-:W-:Y:S02]  /*1720*/  FFMA R11, R118, R82, R11 ;  /* 0x00000052760b7223 */ /* 0x000fe4000000000b */
[----:B------:R-:W-:Y:S02]  /*1730*/  FFMA R89, R120, R89, R88 ;  /* 0x0000005978597223 */ /* 0x000fe40000000058 */
[----:B------:R-:W-:Y:S01]  /*1740*/  FFMA R17, R86, R15, R70 ;  /* 0x0000000f56117223 */ /* 0x000fe20000000046 */
[----:B------:R-:W-:Y:S01]  /*1750*/  LDS R88, [R84.X4+0x580] ;  /* 0x0005800054587984 */ /* 0x000fe20000004800 */
[----:B------:R-:W-:-:S03]  /*1760*/  FFMA R94, R94, R91, R69 ;  /* 0x0000005b5e5e7223 */ /* 0x000fc60000000045 */
[----:B------:R-:W2:Y:S01]  /*1770*/  LDS.128 R68, [R9+0x1010] ;  /* 0x0010100009447984 */ /* 0x000ea20000000c00 */
[C---:B------:R-:W-:Y:S02]  /*1780*/  FFMA R42, R112.reuse, R42, R41 ;  /* 0x0000002a702a7223 */ /* 0x040fe40000000029 */
[C---:B------:R-:W-:Y:S02]  /*1790*/  FFMA R50, R112.reuse, R50, R49 ;  /* 0x0000003270327223 */ /* 0x040fe40000000031 */
[C---:B------:R-:W-:Y:S02]  /*17a0*/  FFMA R58, R112.reuse, R58, R57 ;  /* 0x0000003a703a7223 */ /* 0x040fe40000000039 */
[----:B------:R-:W-:Y:S02]  /*17b0*/  FFMA R62, R112, R62, R29 ;  /* 0x0000003e703e7223 */ /* 0x000fe4000000001d */
[-C--:B------:R-:W-:Y:S02]  /*17c0*/  FFMA R116, R114, R90.reuse, R21 ;  /* 0x0000005a72747223 */ /* 0x080fe40000000015 */
[----:B------:R-:W-:-:S02]  /*17d0*/  FFMA R114, R112, R90, R89 ;  /* 0x0000005a70727223 */ /* 0x000fc40000000059 */
[C---:B------:R-:W-:Y:S01]  /*17e0*/  FFMA R132, R86.reuse, R39, R132 ;  /* 0x0000002756847223 */ /* 0x040fe20000000084 */
[----:B------:R-:W-:Y:S01]  /*17f0*/  LDS R90, [R84.X4+0x520] ;  /* 0x00052000545a7984 */ /* 0x000fe20000004800 */
[C---:B------:R-:W-:Y:S02]  /*1800*/  FFMA R136, R86.reuse, R43, R136 ;  /* 0x0000002b56887223 */ /* 0x040fe40000000088 */
[C---:B------:R-:W-:Y:S01]  /*1810*/  FFMA R140, R86.reuse, R47, R140 ;  /* 0x0000002f568c7223 */ /* 0x040fe2000000008c */
[----:B------:R-:W-:Y:S01]  /*1820*/  LDS R89, [R84.X4+0x620] ;  /* 0x0006200054597984 */ /* 0x000fe20000004800 */
        /* <DEDUP_REMOVED lines=11> */
[----:B------:R-:W-:Y:S02]  /*18e0*/  FFMA R45, R86, R91, R45 ;  /* 0x0000005b562d7223 */ /* 0x000fe4000000002d */
[----:B------:R-:W3:Y:S01]  /*18f0*/  LDS R86, [R84.X4+0x500] ;  /* 0x0005000054567984 */ /* 0x000ee20000004800 */
[----:B------:R-:W-:Y:S02]  /*1900*/  FFMA R81, R120, R81, R80 ;  /* 0x0000005178517223 */ /* 0x000fe40000000050 */
[----:B0-----:R-:W-:Y:S02]  /*1910*/  FFMA R77, R37, R43, R40 ;  /* 0x0000002b254d7223 */ /* 0x001fe40000000028 */
        /* <DEDUP_REMOVED lines=16> */
[----:B-1----:R-:W-:Y:S02]  /*1a20*/  FFMA R64, R25, R39, R38 ;  /* 0x0000002719407223 */ /* 0x002fe40000000026 */
[----:B------:R-:W0:Y:S01]  /*1a30*/  LDS.128 R36, [R9+0x2010] ;  /* 0x0020100009247984 */ /* 0x000e220000000c00 */
[C---:B--2---:R-:W-:Y:S02]  /*1a40*/  FFMA R132, R68.reuse, R101, R132 ;  /* 0x0000006544847223 */ /* 0x044fe40000000084 */
[----:B------:R-:W-:-:S02]  /*1a50*/  FFMA R130, R68, R99, R130 ;  /* 0x0000006344827223 */ /* 0x000fc40000000082 */
[C---:B------:R-:W-:Y:S02]  /*1a60*/  FFMA R65, R68.reuse, R97, R65 ;  /* 0x0000006144417223 */ /* 0x040fe40000000041 */
[----:B------:R-:W-:Y:S02]  /*1a70*/  FFMA R64, R68, R95, R64 ;  /* 0x0000005f44407223 */ /* 0x000fe40000000040 */
        /* <DEDUP_REMOVED lines=14> */
[----:B------:R-:W-:Y:S02]  /*1b60*/  FFMA R46, R25, R83, R82 ;  /* 0x00000053192e7223 */ /* 0x000fe40000000052 */
[-C--:B---3--:R-:W-:Y:S01]  /*1b70*/  FFMA R116, R86, R69.reuse, R132 ;  /* 0x0000004556747223 */ /* 0x088fe20000000084 */
[----:B------:R-:W1:Y:S01]  /*1b80*/  LDS.128 R24, [R9+0x2810] ;  /* 0x0028100009187984 */ /* 0x000e620000000c00 */
[----:B------:R-:W-:-:S02]  /*1b90*/  FFMA R114, R88, R69, R130 ;  /* 0x0000004558727223 */ /* 0x000fc40000000082 */
[-C--:B------:R-:W-:Y:S02]  /*1ba0*/  FFMA R65, R90, R69.reuse, R65 ;  /* 0x000000455a417223 */ /* 0x080fe40000000041 */
[----:B------:R-:W-:Y:S02]  /*1bb0*/  FFMA R64, R92, R69, R64 ;  /* 0x000000455c407223 */ /* 0x000fe40000000040 */
[-C--:B------:R-:W-:Y:S02]  /*1bc0*/  FFMA R116, R85, R70.reuse, R116 ;  /* 0x0000004655747223 */ /* 0x080fe40000000074 */
[-C--:B------:R-:W-:Y:S02]  /*1bd0*/  FFMA R114, R87, R70.reuse, R114 ;  /* 0x0000004657727223 */ /* 0x080fe40000000072 */
[-C--:B------:R-:W-:Y:S02]  /*1be0*/  FFMA R68, R89, R70.reuse, R65 ;  /* 0x0000004659447223 */ /* 0x080fe40000000041 */
[----:B------:R-:W-:-:S02]  /*1bf0*/  FFMA R70, R93, R70, R64 ;  /* 0x000000465d467223 */ /* 0x000fc40000000040 */
[----:B------:R-:W2:Y:S01]  /*1c00*/  LDS.128 R64, [R9+0x1050] ;  /* 0x0010500009407984 */ /* 0x000ea20000000c00 */
[C---:B0-----:R-:W-:Y:S02]  /*1c10*/  FFMA R80, R36.reuse, R97, R80 ;  /* 0x0000006124507223 */ /* 0x041fe40000000050 */
[-C--:B------:R-:W-:Y:S02]  /*1c20*/  FFMA R140, R101, R36.reuse, R140 ;  /* 0x00000024658c7223 */ /* 0x080fe4000000008c */
[----:B------:R-:W-:Y:S02]  /*1c30*/  FFMA R138, R99, R36, R138 ;  /* 0x00000024638a7223 */ /* 0x000fe4000000008a */
[----:B------:R-:W-:Y:S02]  /*1c40*/  FFMA R12, R36, R95, R12 ;  /* 0x0000005f240c7223 */ /* 0x000fe4000000000c */
[-C--:B------:R-:W-:Y:S02]  /*1c50*/  FFMA R36, R90, R37.reuse, R80 ;  /* 0x000000255a247223 */ /* 0x080fe40000000050 */
[----:B------:R-:W0:Y:S01]  /*1c60*/  LDS.128 R80, [R9+0x2050] ;  /* 0x0020500009507984 */ /* 0x000e220000000c00 */
[----:B------:R-:W-:-:S02]  /*1c70*/  FFMA R124, R86, R37, R140 ;  /* 0x00000025567c7223 */ /* 0x000fc4000000008c */
[-C--:B------:R-:W-:Y:S02]  /*1c80*/  FFMA R122, R88, R37.reuse, R138 ;  /* 0x00000025587a7223 */ /* 0x080fe4000000008a */
[----:B------:R-:W-:Y:S02]  /*1c90*/  FFMA R12, R92, R37, R12 ;  /* 0x000000255c0c7223 */ /* 0x000fe4000000000c */
[-C--:B------:R-:W-:Y:S02]  /*1ca0*/  FFMA R77, R72, R97.reuse, R77 ;  /* 0x00000061484d7223 */ /* 0x080fe4000000004d */
[----:B-1----:R-:W-:-:S04]  /*1cb0*/  FFMA R13, R24, R97, R13 ;  /* 0x00000061180d7223 */ /* 0x002fc8000000000d */
[----:B------:R-:W-:Y:S02]  /*1cc0*/  FFMA R13, R90, R25, R13 ;  /* 0x000000195a0d7223 */ /* 0x000fe4000000000d */
[----:B------:R-:W-:Y:S02]  /*1cd0*/  FFMA R136, R101, R72, R136 ;  /* 0x0000004865887223 */ /* 0x000fe40000000088 */
[-C--:B------:R-:W-:Y:S02]  /*1ce0*/  FFMA R124, R85, R38.reuse, R124 ;  /* 0x00000026557c7223 */ /* 0x080fe4000000007c */
[-C--:B------:R-:W-:Y:S02]  /*1cf0*/  FFMA R122, R87, R38.reuse, R122 ;  /* 0x00000026577a7223 */ /* 0x080fe4000000007a */
[----:B------:R-:W-:Y:S02]  /*1d00*/  FFMA R36, R89, R38, R36 ;  /* 0x0000002659247223 */ /* 0x000fe40000000024 */
        /* <DEDUP_REMOVED lines=8> */
[----:B------:R-:W-:Y:S02]  /*1d90*/  FFMA R24, R89, R26, R13 ;  /* 0x0000001a59187223 */ /* 0x000fe4000000000d */
[-C--:B------:R-:W-:Y:S01]  /*1da0*/  FFMA R17, R86, R65.reuse, R17 ;  /* 0x0000004156117223 */ /* 0x080fe20000000011 */
[----:B------:R-:W1:Y:S01]  /*1db0*/  LDS.128 R12, [R9+0x2850] ;  /* 0x00285000090c7984 */ /* 0x000e620000000c00 */
[-C--:B------:R-:W-:Y:S02]  /*1dc0*/  FFMA R110, R88, R65.reuse, R110 ;  /* 0x00000041586e7223 */ /* 0x080fe4000000006e */
[-C--:B------:R-:W-:Y:S02]  /*1dd0*/  FFMA R64, R90, R65.reuse, R113 ;  /* 0x000000415a407223 */ /* 0x080fe40000000071 */
[----:B------:R-:W-:-:S02]  /*1de0*/  FFMA R16, R92, R65, R16 ;  /* 0x000000415c107223 */ /* 0x000fc40000000010 */
[----:B------:R-:W-:Y:S02]  /*1df0*/  FFMA R134, R99, R72, R134 ;  /* 0x0000004863867223 */ /* 0x000fe40000000086 */
[----:B------:R-:W-:Y:S02]  /*1e00*/  FFMA R43, R72, R95, R43 ;  /* 0x0000005f482b7223 */ /* 0x000fe4000000002b */
[-C--:B------:R-:W-:Y:S02]  /*1e10*/  FFMA R120, R86, R73.reuse, R136 ;  /* 0x0000004956787223 */ /* 0x080fe40000000088 */
[----:B------:R-:W-:Y:S02]  /*1e20*/  FFMA R72, R90, R73, R77 ;  /* 0x000000495a487223 */ /* 0x000fe4000000004d */
[----:B------:R-:W2:Y:S01]  /*1e30*/  LDS.128 R76, [R9+0x1850] ;  /* 0x00185000094c7984 */ /* 0x000ea20000000c00 */
[-C--:B------:R-:W-:Y:S02]  /*1e40*/  FFMA R136, R85, R66.reuse, R17 ;  /* 0x0000004255887223 */ /* 0x080fe40000000011 */
[----:B------:R-:W-:-:S02]  /*1e50*/  FFMA R110, R87, R66, R110 ;  /* 0x00000042576e7223 */ /* 0x000fc4000000006e */
[-C--:B------:R-:W-:Y:S02]  /*1e60*/  FFMA R64, R89, R66.reuse, R64 ;  /* 0x0000004259407223 */ /* 0x080fe40000000040 */
[----:B------:R-:W-:Y:S02]  /*1e70*/  FFMA R66, R93, R66, R16 ;  /* 0x000000425d427223 */ /* 0x000fe40000000010 */
[----:B------:R-:W3:Y:S01]  /*1e80*/  LDS.128 R16, [R9+0x1090] ;  /* 0x0010900009107984 */ /* 0x000ee20000000c00 */
[-C--:B0-----:R-:W-:Y:S02]  /*1e90*/  FFMA R29, R101, R80.reuse, R29 ;  /* 0x00000050651d7223 */ /* 0x081fe4000000001d */
[-C--:B------:R-:W-:Y:S02]  /*1ea0*/  FFMA R146, R99, R80.reuse, R146 ;  /* 0x0000005063927223 */ /* 0x080fe40000000092 */
[-C--:B------:R-:W-:Y:S02]  /*1eb0*/  FFMA R111, R97, R80.reuse, R111 ;  /* 0x00000050616f7223 */ /* 0x080fe4000000006f */
[----:B------:R-:W-:-:S02]  /*1ec0*/  FFMA R28, R95, R80, R28 ;  /* 0x000000505f1c7223 */ /* 0x000fc4000000001c */
[----:B------:R-:W-:Y:S02]  /*1ed0*/  FFMA R118, R88, R73, R134 ;  /* 0x0000004958767223 */ /* 0x000fe40000000086 */
[C---:B------:R-:W-:Y:S02]  /*1ee0*/  FFMA R130, R86.reuse, R25, R144 ;  /* 0x0000001956827223 */ /* 0x040fe40000000090 */
[-C--:B------:R-:W-:Y:S02]  /*1ef0*/  FFMA R144, R86, R81.reuse, R29 ;  /* 0x0000005156907223 */ /* 0x080fe4000000001d */
[-C--:B------:R-:W-:Y:S02]  /*1f00*/  FFMA R134, R88, R81.reuse, R146 ;  /* 0x0000005158867223 */ /* 0x080fe40000000092 */
[-C--:B------:R-:W-:Y:S02]  /*1f10*/  FFMA R80, R90, R81.reuse, R111 ;  /* 0x000000515a507223 */ /* 0x080fe4000000006f */
[----:B------:R-:W-:-:S02]  /*1f20*/  FFMA R81, R92, R81, R28 ;  /* 0x000000515c517223 */ /* 0x000fc4000000001c */
[----:B------:R-:W0:Y:S01]  /*1f30*/  LDS.128 R28, [R9+0x2090] ;  /* 0x00209000091c7984 */ /* 0x000e220000000c00 */
[----:B------:R-:W-:Y:S02]  /*1f40*/  FFMA R43, R92, R73, R43 ;  /* 0x000000495c2b7223 */ /* 0x000fe4000000002b */
[-C--:B-1----:R-:W-:Y:S02]  /*1f50*/  FFMA R41, R101, R12.reuse, R41 ;  /* 0x0000000c65297223 */ /* 0x082fe40000000029 */
        /* <DEDUP_REMOVED lines=25> */
[----:B------:R-:W-:Y:S02]  /*20f0*/  FFMA R51, R92, R25, R51 ;  /* 0x000000195c337223 */ /* 0x000fe40000000033 */
[-C--:B------:R-:W-:Y:S01]  /*2100*/  FFMA R49, R86, R17.reuse, R49 ;  /* 0x0000001156317223 */ /* 0x080fe20000000031 */
[----:B------:R-:W-:Y:S01]  /*2110*/  LDS R25, [R84.X4+0x720] ;  /* 0x0007200054197984 */ /* 0x000fe20000004800 */
[-C--:B------:R-:W-:Y:S02]  /*2120*/  FFMA R106, R88, R17.reuse, R106 ;  /* 0x00000011586a7223 */ /* 0x080fe4000000006a */
[-C--:B------:R-:W-:Y:S02]  /*2130*/  FFMA R16, R90, R17.reuse, R48 ;  /* 0x000000115a107223 */ /* 0x080fe40000000030 */
[----:B------:R-:W-:-:S02]  /*2140*/  FFMA R50, R92, R17, R50 ;  /* 0x000000115c327223 */ /* 0x000fc40000000032 */
[-C--:B------:R-:W-:Y:S02]  /*2150*/  FFMA R140, R85, R78.reuse, R21 ;  /* 0x0000004e558c7223 */ /* 0x080fe40000000015 */
[-C--:B------:R-:W-:Y:S02]  /*2160*/  FFMA R112, R87, R78.reuse, R109 ;  /* 0x0000004e57707223 */ /* 0x080fe4000000006d */
[-C--:B------:R-:W-:Y:S02]  /*2170*/  FFMA R76, R89, R78.reuse, R76 ;  /* 0x0000004e594c7223 */ /* 0x080fe4000000004c */
[----:B------:R-:W-:Y:S02]  /*2180*/  FFMA R78, R93, R78, R20 ;  /* 0x0000004e5d4e7223 */ /* 0x000fe40000000014 */
[-C--:B------:R-:W-:Y:S01]  /*2190*/  FFMA R130, R85, R26.reuse, R130 ;  /* 0x0000001a55827223 */ /* 0x080fe20000000082 */
[----:B------:R-:W2:Y:S01]  /*21a0*/  LDS.128 R20, [R9+0x1890] ;  /* 0x0018900009147984 */ /* 0x000ea20000000c00 */
[----:B------:R-:W-:-:S02]  /*21b0*/  FFMA R126, R87, R26, R126 ;  /* 0x0000001a577e7223 */ /* 0x000fc4000000007e */
[-C--:B------:R-:W-:Y:S02]  /*21c0*/  FFMA R152, R85, R18.reuse, R49 ;  /* 0x0000001255987223 */ /* 0x080fe40000000031 */
[-C--:B------:R-:W-:Y:S02]  /*21d0*/  FFMA R142, R87, R18.reuse, R106 ;  /* 0x00000012578e7223 */ /* 0x080fe4000000006a */
[----:B------:R-:W-:Y:S02]  /*21e0*/  FFMA R16, R89, R18, R16 ;  /* 0x0000001259107223 */ /* 0x000fe40000000010 */
[C---:B------:R-:W-:Y:S02]  /*21f0*/  FFMA R26, R93.reuse, R26, R51 ;  /* 0x0000001a5d1a7223 */ /* 0x040fe40000000033 */
[----:B------:R-:W-:Y:S02]  /*2200*/  FFMA R18, R93, R18, R50 ;  /* 0x000000125d127223 */ /* 0x000fe40000000032 */
[----:B------:R-:W3:Y:S01]  /*2210*/  LDS.128 R48, [R9+0x10d0] ;  /* 0x0010d00009307984 */ /* 0x000ee20000000c00 */
[----:B------:R-:W-:-:S02]  /*2220*/  FFMA R146, R85, R14, R146 ;  /* 0x0000000e55927223 */ /* 0x000fc40000000092 */
[-C--:B------:R-:W-:Y:S02]  /*2230*/  FFMA R138, R87, R14.reuse, R107 ;  /* 0x0000000e578a7223 */ /* 0x080fe4000000006b */
[-C--:B------:R-:W-:Y:S02]  /*2240*/  FFMA R12, R89, R14.reuse, R12 ;  /* 0x0000000e590c7223 */ /* 0x080fe4000000000c */
[----:B------:R-:W-:Y:S02]  /*2250*/  FFMA R14, R93, R14, R13 ;  /* 0x0000000e5d0e7223 */ /* 0x000fe4000000000d */
[-C--:B0-----:R-:W-:Y:S02]  /*2260*/  FFMA R13, R101, R28.reuse, R53 ;  /* 0x0000001c650d7223 */ /* 0x081fe40000000035 */
[-C--:B------:R-:W-:Y:S02]  /*2270*/  FFMA R104, R99, R28.reuse, R104 ;  /* 0x0000001c63687223 */ /* 0x080fe40000000068 */
[----:B------:R-:W-:-:S02]  /*2280*/  FFMA R17, R97, R28, R52 ;  /* 0x0000001c61117223 */ /* 0x000fc40000000034 */
[----:B------:R-:W-:Y:S02]  /*2290*/  FFMA R28, R95, R28, R54 ;  /* 0x0000001c5f1c7223 */ /* 0x000fe40000000036 */
[----:B------:R-:W0:Y:S01]  /*22a0*/  LDS.128 R52, [R9+0x18d0] ;  /* 0x0018d00009347984 */ /* 0x000e220000000c00 */
[----:B------:R-:W-:-:S04]  /*22b0*/  FFMA R13, R86, R29, R13 ;  /* 0x0000001d560d7223 */ /* 0x000fc8000000000d */
[----:B------:R-:W-:Y:S02]  /*22c0*/  FFMA R154, R85, R30, R13 ;  /* 0x0000001e559a7223 */ /* 0x000fe4000000000d */
[-C--:B-1----:R-:W-:Y:S02]  /*22d0*/  FFMA R13, R101, R40.reuse, R56 ;  /* 0x00000028650d7223 */ /* 0x082fe40000000038 */
[-C--:B------:R-:W-:Y:S02]  /*22e0*/  FFMA R104, R88, R29.reuse, R104 ;  /* 0x0000001d58687223 */ /* 0x080fe40000000068 */
[----:B------:R-:W-:Y:S02]  /*22f0*/  FFMA R148, R97, R40, R148 ;  /* 0x0000002861947223 */ /* 0x000fe40000000094 */
[----:B------:R-:W-:Y:S02]  /*2300*/  FFMA R17, R90, R29, R17 ;  /* 0x0000001d5a117223 */ /* 0x000fe40000000011 */
[----:B------:R-:W-:-:S02]  /*2310*/  FFMA R13, R86, R41, R13 ;  /* 0x00000029560d7223 */ /* 0x000fc4000000000d */
[----:B--2---:R-:W-:Y:S02]  /*2320*/  FFMA R57, R101, R20, R57 ;  /* 0x0000001465397223 */ /* 0x004fe40000000039 */
[-C--:B------:R-:W-:Y:S02]  /*2330*/  FFMA R150, R87, R30.reuse, R104 ;  /* 0x0000001e57967223 */ /* 0x080fe40000000068 */
[----:B------:R-:W-:Y:S02]  /*2340*/  FFMA R132, R90, R41, R148 ;  /* 0x000000295a847223 */ /* 0x000fe40000000094 */
[----:B------:R-:W-:Y:S02]  /*2350*/  FFMA R104, R89, R30, R17 ;  /* 0x0000001e59687223 */ /* 0x000fe40000000011 */
[----:B------:R-:W-:Y:S02]  /*2360*/  FFMA R148, R85, R42, R13 ;  /* 0x0000002a55947223 */ /* 0x000fe4000000000d */
[----:B---3--:R-:W-:-:S02]  /*2370*/  FFMA R13, R101, R48, R61 ;  /* 0x00000030650d7223 */ /* 0x008fc4000000003d */
[C---:B------:R-:W-:Y:S02]  /*2380*/  FFMA R17, R99.reuse, R48, R60 ;  /* 0x0000003063117223 */ /* 0x040fe4000000003c */
[----:B------:R-:W1:Y:S01]  /*2390*/  LDS.128 R60, [R9+0x28d0] ;  /* 0x0028d000093c7984 */ /* 0x000e620000000c00 */
[-C--:B------:R-:W-:Y:S02]  /*23a0*/  FFMA R105, R99, R20.reuse, R105 ;  /* 0x0000001463697223 */ /* 0x080fe40000000069 */
[-C--:B------:R-:W-:Y:S02]  /*23b0*/  FFMA R108, R97, R20.reuse, R108 ;  /* 0x00000014616c7223 */ /* 0x080fe4000000006c */
[----:B------:R-:W-:Y:S02]  /*23c0*/  FFMA R47, R95, R20, R47 ;  /* 0x000000145f2f7223 */ /* 0x000fe4000000002f */
[----:B------:R-:W-:Y:S02]  /*23d0*/  FFMA R100, R99, R40, R100 ;  /* 0x0000002863647223 */ /* 0x000fe40000000064 */
[----:B------:R-:W-:-:S02]  /*23e0*/  FFMA R20, R86, R21, R57 ;  /* 0x0000001556147223 */ /* 0x000fc40000000039 */
[----:B------:R-:W-:Y:S02]  /*23f0*/  FFMA R40, R95, R40, R58 ;  /* 0x000000285f287223 */ /* 0x000fe4000000003a */
[----:B------:R-:W2:Y:S01]  /*2400*/  LDS.128 R56, [R9+0x20d0] ;  /* 0x0020d00009387984 */ /* 0x000ea20000000c00 */
[-C--:B------:R-:W-:Y:S02]  /*2410*/  FFMA R100, R88, R41.reuse, R100 ;  /* 0x0000002958647223 */ /* 0x080fe40000000064 */
[----:B------:R-:W-:Y:S02]  /*2420*/  FFMA R40, R92, R41, R40 ;  /* 0x000000295c287223 */ /* 0x000fe40000000028 */
[-C--:B------:R-:W-:Y:S02]  /*2430*/  FFMA R100, R87, R42.reuse, R100 ;  /* 0x0000002a57647223 */ /* 0x080fe40000000064 */
[-C--:B------:R-:W-:Y:S02]  /*2440*/  FFMA R132, R89, R42.reuse, R132 ;  /* 0x0000002a59847223 */ /* 0x080fe40000000084 */
[----:B------:R-:W-:-:S02]  /*2450*/  FFMA R128, R93, R42, R40 ;  /* 0x0000002a5d807223 */ /* 0x000fc40000000028 */
[----:B------:R-:W3:Y:S01]  /*2460*/  LDS R42, [R84.X4+0x700] ;  /* 0x00070000542a7984 */ /* 0x000ee20000004800 */
[-C--:B0-----:R-:W-:Y:S02]  /*2470*/  FFMA R33, R101, R52.reuse, R33 ;  /* 0x0000003465217223 */ /* 0x081fe40000000021 */
[----:B------:R-:W-:Y:S02]  /*2480*/  FFMA R98, R99, R52, R98 ;  /* 0x0000003463627223 */ /* 0x000fe40000000062 */
[----:B------:R-:W-:Y:S02]  /*2490*/  FFMA R28, R92, R29, R28 ;  /* 0x0000001d5c1c7223 */ /* 0x000fe4000000001c */
[-C--:B------:R-:W-:Y:S02]  /*24a0*/  FFMA R29, R86, R53.reuse, R33 ;  /* 0x00000035561d7223 */ /* 0x080fe40000000021 */
[----:B------:R-:W-:Y:S02]  /*24b0*/  FFMA R33, R88, R53, R98 ;  /* 0x0000003558217223 */ /* 0x000fe40000000062 */
[----:B------:R-:W0:Y:S01]  /*24c0*/  LDS R98, [R84.X4+0x780] ;  /* 0x0007800054627984 */ /* 0x000e220000004800 */
[----:B------:R-:W-:-:S02]  /*24d0*/  FFMA R103, R97, R48, R103 ;  /* 0x0000003061677223 */ /* 0x000fc40000000067 */
[----:B------:R-:W-:Y:S02]  /*24e0*/  FFMA R34, R95, R48, R34 ;  /* 0x000000305f227223 */ /* 0x000fe40000000022 */
[-C--:B------:R-:W-:Y:S02]  /*24f0*/  FFMA R13, R86, R49.reuse, R13 ;  /* 0x00000031560d7223 */ /* 0x080fe4000000000d */
[-C--:B------:R-:W-:Y:S02]  /*2500*/  FFMA R17, R88, R49.reuse, R17 ;  /* 0x0000003158117223 */ /* 0x080fe40000000011 */
[-C--:B------:R-:W-:Y:S02]  /*2510*/  FFMA R48, R90, R49.reuse, R103 ;  /* 0x000000315a307223 */ /* 0x080fe40000000067 */
[----:B------:R-:W-:Y:S02]  /*2520*/  FFMA R49, R92, R49, R34 ;  /* 0x000000315c317223 */ /* 0x000fe40000000022 */
[----:B------:R-:W-:-:S02]  /*2530*/  FFMA R37, R85, R50, R13 ;  /* 0x0000003255257223 */ /* 0x000fc4000000000d */
[-C--:B------:R-:W-:Y:S02]  /*2540*/  FFMA R34, R87, R50.reuse, R17 ;  /* 0x0000003257227223 */ /* 0x080fe40000000011 */
[----:B------:R-:W-:Y:S02]  /*2550*/  FFMA R48, R89, R50, R48 ;  /* 0x0000003259307223 */ /* 0x000fe40000000030 */
[----:B------:R-:W-:Y:S02]  /*2560*/  FFMA R102, R97, R52, R102 ;  /* 0x0000003461667223 */ /* 0x000fe40000000066 */
[----:B------:R-:W-:Y:S02]  /*2570*/  FFMA R50, R93, R50, R49 ;  /* 0x000000325d327223 */ /* 0x000fe40000000031 */
[----:B------:R-:W-:Y:S01]  /*2580*/  FFMA R35, R95, R52, R35 ;  /* 0x000000345f237223 */ /* 0x000fe20000000023 */
[----:B------:R-:W4:Y:S01]  /*2590*/  LDS R49, [R84.X4+0x7a0] ;  /* 0x0007a00054317984 */ /* 0x000f220000004800 */
[----:B-1----:R-:W-:-:S02]  /*25a0*/  FFMA R45, R101, R60, R45 ;  /* 0x0000003c652d7223 */ /* 0x002fc4000000002d */
[-C--:B------:R-:W-:Y:S02]  /*25b0*/  FFMA R52, R90, R53.reuse, R102 ;  /* 0x000000355a347223 */ /* 0x080fe40000000066 */
[----:B------:R-:W-:Y:S02]  /*25c0*/  FFMA R35, R92, R53, R35 ;  /* 0x000000355c237223 */ /* 0x000fe40000000023 */
[-C--:B--2---:R-:W-:Y:S02]  /*25d0*/  FFMA R96, R99, R56.reuse, R96 ;  /* 0x0000003863607223 */ /* 0x084fe40000000060 */
[-C--:B------:R-:W-:Y:S02]  /*25e0*/  FFMA R44, R97, R56.reuse, R44 ;  /* 0x00000038612c7223 */ /* 0x080fe4000000002c */
[-C--:B------:R-:W-:Y:S02]  /*25f0*/  FFMA R11, R101, R56.reuse, R11 ;  /* 0x00000038650b7223 */ /* 0x080fe4000000000b */
[----:B------:R-:W-:-:S02]  /*2600*/  FFMA R46, R95, R56, R46 ;  /* 0x000000385f2e7223 */ /* 0x000fc4000000002e */
[-C--:B------:R-:W-:Y:S02]  /*2610*/  FFMA R94, R99, R60.reuse, R94 ;  /* 0x0000003c635e7223 */ /* 0x080fe4000000005e */
[----:B------:R-:W-:Y:S01]  /*2620*/  FFMA R32, R97, R60, R32 ;  /* 0x0000003c61207223 */ /* 0x000fe20000000020 */
[----:B------:R-:W-:Y:S01]  /*2630*/  LDS R99, [R84.X4+0x800] ;  /* 0x0008000054637984 */ /* 0x000fe20000004800 */
[----:B------:R-:W-:Y:S02]  /*2640*/  FFMA R45, R86, R61, R45 ;  /* 0x0000003d562d7223 */ /* 0x000fe4000000002d */
[-C--:B------:R-:W-:Y:S01]  /*2650*/  FFMA R29, R85, R54.reuse, R29 ;  /* 0x00000036551d7223 */ /* 0x080fe2000000001d */
[----:B------:R-:W-:Y:S01]  /*2660*/  LDS R97, [R84.X4+0x880] ;  /* 0x0008800054617984 */ /* 0x000fe20000004800 */
[-C--:B------:R-:W-:Y:S02]  /*2670*/  FFMA R33, R87, R54.reuse, R33 ;  /* 0x0000003657217223 */ /* 0x080fe40000000021 */
[----:B------:R-:W-:-:S02]  /*2680*/  FFMA R52, R89, R54, R52 ;  /* 0x0000003659347223 */ /* 0x000fc40000000034 */
[----:B------:R-:W-:Y:S02]  /*2690*/  FFMA R91, R95, R60, R91 ;  /* 0x0000003c5f5b7223 */ /* 0x000fe4000000005b */
[----:B------:R-:W-:Y:S01]  /*26a0*/  FFMA R54, R93, R54, R35 ;  /* 0x000000365d367223 */ /* 0x000fe20000000023 */
[----:B------:R-:W-:Y:S01]  /*26b0*/  LDS R95, [R84.X4+0x820] ;  /* 0x00082000545f7984 */ /* 0x000fe20000004800 */
[-C--:B------:R-:W-:Y:S02]  /*26c0*/  FFMA R105, R88, R21.reuse, R105 ;  /* 0x0000001558697223 */ /* 0x080fe40000000069 */
[----:B------:R-:W-:Y:S02]  /*26d0*/  FFMA R106, R90, R21, R108 ;  /* 0x000000155a6a7223 */ /* 0x000fe4000000006c */
[-C--:B------:R-:W-:Y:S02]  /*26e0*/  FFMA R35, R88, R57.reuse, R96 ;  /* 0x0000003958237223 */ /* 0x080fe40000000060 */
[----:B------:R-:W-:Y:S01]  /*26f0*/  FFMA R44, R90, R57, R44 ;  /* 0x000000395a2c7223 */ /* 0x000fe2000000002c */
[----:B------:R-:W-:Y:S01]  /*2700*/  LDS R96, [R84.X4+0x900] ;  /* 0x0009000054607984 */ /* 0x000fe20000004800 */
[----:B------:R-:W-:-:S02]  /*2710*/  FFMA R47, R92, R21, R47 ;  /* 0x000000155c2f7223 */ /* 0x000fc4000000002f */
[-C--:B------:R-:W-:Y:S02]  /*2720*/  FFMA R11, R86, R57.reuse, R11 ;  /* 0x00000039560b7223 */ /* 0x080fe4000000000b */
[----:B------:R-:W-:Y:S01]  /*2730*/  FFMA R46, R92, R57, R46 ;  /* 0x000000395c2e7223 */ /* 0x000fe2000000002e */
[----:B------:R-:W-:Y:S01]  /*2740*/  LDS R86, [R84.X4+0x9a0] ;  /* 0x0009a00054567984 */ /* 0x000fe20000004800 */
[-C--:B------:R-:W-:Y:S02]  /*2750*/  FFMA R94, R88, R61.reuse, R94 ;  /* 0x0000003d585e7223 */ /* 0x080fe4000000005e */
[-C--:B------:R-:W-:Y:S01]  /*2760*/  FFMA R90, R90, R61.reuse, R32 ;  /* 0x0000003d5a5a7223 */ /* 0x080fe20000000020 */
[----:B------:R-:W-:Y:S01]  /*2770*/  LDS R88, [R84.X4+0x920] ;  /* 0x0009200054587984 */ /* 0x000fe20000004800 */
[----:B------:R-:W-:Y:S02]  /*2780*/  FFMA R45, R85, R62, R45 ;  /* 0x0000003e552d7223 */ /* 0x000fe4000000002d */
[----:B------:R-:W-:-:S02]  /*2790*/  FFMA R91, R92, R61, R91 ;  /* 0x0000003d5c5b7223 */ /* 0x000fc4000000005b */
[-C--:B------:R-:W-:Y:S02]  /*27a0*/  FFMA R144, R85, R82.reuse, R144 ;  /* 0x0000005255907223 */ /* 0x080fe40000000090 */
[-C--:B------:R-:W-:Y:S02]  /*27b0*/  FFMA R134, R87, R82.reuse, R134 ;  /* 0x0000005257867223 */ /* 0x080fe40000000086 */
[----:B------:R-:W-:Y:S02]  /*27c0*/  FFMA R80, R89, R82, R80 ;  /* 0x0000005259507223 */ /* 0x000fe40000000050 */
[C---:B------:R-:W-:Y:S02]  /*27d0*/  FFMA R108, R87.reuse, R22, R105 ;  /* 0x00000016576c7223 */ /* 0x040fe40000000069 */
[----:B------:R-:W-:Y:S02]  /*27e0*/  FFMA R35, R87, R58, R35 ;  /* 0x0000003a57237223 */ /* 0x000fe40000000023 */
[----:B------:R-:W-:-:S02]  /*27f0*/  FFMA R82, R93, R82, R81 ;  /* 0x000000525d527223 */ /* 0x000fc40000000051 */
[-C--:B------:R-:W-:Y:S02]  /*2800*/  FFMA R20, R85, R22.reuse, R20 ;  /* 0x0000001655147223 */ /* 0x080fe40000000014 */
[----:B------:R-:W-:Y:S02]  /*2810*/  FFMA R106, R89, R22, R106 ;  /* 0x00000016596a7223 */ /* 0x000fe4000000006a */
[-C--:B------:R-:W-:Y:S02]  /*2820*/  FFMA R77, R85, R58.reuse, R11 ;  /* 0x0000003a554d7223 */ /* 0x080fe4000000000b */
[----:B------:R-:W-:Y:S01]  /*2830*/  FFMA R56, R89, R58, R44 ;  /* 0x0000003a59387223 */ /* 0x000fe2000000002c */
[----:B------:R-:W-:Y:S01]  /*2840*/  LDS R85, [R84.X4+0xa80] ;  /* 0x000a800054557984 */ /* 0x000fe20000004800 */
[-C--:B------:R-:W-:Y:S02]  /*2850*/  FFMA R87, R87, R62.reuse, R94 ;  /* 0x0000003e57577223 */ /* 0x080fe4000000005e */
[----:B------:R-:W-:Y:S01]  /*2860*/  FFMA R90, R89, R62, R90 ;  /* 0x0000003e595a7223 */ /* 0x000fe2000000005a */
[----:B------:R-:W-:Y:S01]  /*2870*/  LDS R94, [R84.X4+0x980] ;  /* 0x00098000545e7984 */ /* 0x000fe20000004800 */
[----:B------:R-:W-:-:S02]  /*2880*/  FFMA R22, R93, R22, R47 ;  /* 0x000000165d167223 */ /* 0x000fc4000000002f */
[C---:B------:R-:W-:Y:S01]  /*2890*/  FFMA R30, R93.reuse, R30, R28 ;  /* 0x0000001e5d1e7223 */ /* 0x040fe2000000001c */
[----:B------:R-:W-:Y:S01]  /*28a0*/  LDS R89, [R84.X4+0xaa0] ;  /* 0x000aa00054597984 */ /* 0x000fe20000004800 */
[C---:B------:R-:W-:Y:S02]  /*28b0*/  FFMA R58, R93.reuse, R58, R46 ;  /* 0x0000003a5d3a7223 */ /* 0x040fe4000000002e */
[----:B------:R-:W-:Y:S02]  /*28c0*/  FFMA R62, R93, R62, R91 ;  /* 0x0000003e5d3e7223 */ /* 0x000fe4000000005b */
[C---:B---3--:R-:W-:Y:S01]  /*28d0*/  FFMA R81, R42.reuse, R63, R45 ;  /* 0x0000003f2a517223 */ /* 0x048fe2000000002d */
[----:B------:R-:W-:Y:S04]  /*28e0*/  LDS R93, [R84.X4+0x8a0] ;  /* 0x0008a000545d7984 */ /* 0x000fe80000004800 */
[----:B------:R-:W1:Y:S01]  /*28f0*/  LDS.128 R44, [R9+0x1020] ;  /* 0x00102000092c7984 */ /* 0x000e620000000c00 */
[----:B------:R-:W-:-:S02]  /*2900*/  FFMA R21, R42, R23, R20 ;  /* 0x000000172a157223 */ /* 0x000fc40000000014 */
[C---:B------:R-:W-:Y:S01]  /*2910*/  FFMA R53, R42.reuse, R71, R116 ;  /* 0x000000472a357223 */ /* 0x040fe20000000074 */
[----:B------:R-:W2:Y:S01]  /*2920*/  LDS R91, [R84.X4+0xa00] ;  /* 0x000a0000545b7984 */ /* 0x000ea20000004800 */
        /* <DEDUP_REMOVED lines=12> */
[----:B------:R-:W-:Y:S02]  /*29f0*/  FFMA R77, R42, R59, R77 ;  /* 0x0000003b2a4d7223 */ /* 0x000fe4000000004d */
[C---:B0-----:R-:W-:Y:S02]  /*2a00*/  FFMA R102, R98.reuse, R43, R100 ;  /* 0x0000002b62667223 */ /* 0x041fe40000000064 */
        /* <DEDUP_REMOVED lines=14> */
[----:B------:R-:W-:Y:S01]  /*2af0*/  FFMA R98, R98, R63, R87 ;  /* 0x0000003f62627223 */ /* 0x000fe20000000057 */
[----:B------:R-:W-:Y:S04]  /*2b00*/  LDS.128 R32, [R9+0x1820] ;  /* 0x0018200009207984 */ /* 0x000fe80000000c00 */
[----:B------:R-:W0:Y:S01]  /*2b10*/  LDS R87, [R84.X4+0xa20] ;  /* 0x000a200054577984 */ /* 0x000e220000004800 */
        /* <DEDUP_REMOVED lines=16> */
[C---:B----4-:R-:W-:Y:S02]  /*2c20*/  FFMA R64, R49.reuse, R27, R26 ;  /* 0x0000001b31407223 */ /* 0x050fe4000000001a */
[----:B------:R-:W3:Y:S01]  /*2c30*/  LDS.128 R24, [R9+0x2020] ;  /* 0x0020200009187984 */ /* 0x000ee20000000c00 */
[----:B------:R-:W-:Y:S02]  /*2c40*/  FFMA R52, R49, R71, R70 ;  /* 0x0000004731347223 */ /* 0x000fe40000000046 */
[----:B-1----:R-:W-:-:S02]  /*2c50*/  FFMA R53, R44, R99, R53 ;  /* 0x000000632c357223 */ /* 0x002fc40000000035 */
[C---:B------:R-:W-:Y:S02]  /*2c60*/  FFMA R57, R44.reuse, R97, R57 ;  /* 0x000000612c397223 */ /* 0x040fe40000000039 */
[C---:B------:R-:W-:Y:S02]  /*2c70*/  FFMA R117, R44.reuse, R95, R117 ;  /* 0x0000005f2c757223 */ /* 0x040fe40000000075 */
[----:B------:R-:W-:Y:S02]  /*2c80*/  FFMA R52, R44, R93, R52 ;  /* 0x0000005d2c347223 */ /* 0x000fe40000000034 */
        /* <DEDUP_REMOVED lines=14> */
[-C--:B------:R-:W-:Y:S01]  /*2d70*/  FFMA R53, R96, R45.reuse, R53 ;  /* 0x0000002d60357223 */ /* 0x080fe20000000035 */
[----:B------:R-:W1:Y:S01]  /*2d80*/  LDS.128 R48, [R9+0x2820] ;  /* 0x0028200009307984 */ /* 0x000e620000000c00 */
[----:B------:R-:W-:-:S02]  /*2d90*/  FFMA R57, R94, R45, R57 ;  /* 0x0000002d5e397223 */ /* 0x000fc40000000039 */
[-C--:B------:R-:W-:Y:S02]  /*2da0*/  FFMA R80, R88, R45.reuse, R117 ;  /* 0x0000002d58507223 */ /* 0x080fe40000000075 */
[----:B------:R-:W-:Y:S02]  /*2db0*/  FFMA R52, R86, R45, R52 ;  /* 0x0000002d56347223 */ /* 0x000fe40000000034 */
[-C--:B--2---:R-:W-:Y:S01]  /*2dc0*/  FFMA R128, R91, R46.reuse, R53 ;  /* 0x0000002e5b807223 */ /* 0x084fe20000000035 */
[----:B------:R-:W-:Y:S01]  /*2dd0*/  LDS R45, [R84.X4+0xb20] ;  /* 0x000b2000542d7984 */ /* 0x000fe20000004800 */
[-C--:B------:R-:W-:Y:S02]  /*2de0*/  FFMA R78, R85, R46.reuse, R57 ;  /* 0x0000002e554e7223 */ /* 0x080fe40000000039 */
[-C--:B0-----:R-:W-:Y:S01]  /*2df0*/  FFMA R80, R87, R46.reuse, R80 ;  /* 0x0000002e57507223 */ /* 0x081fe20000000050 */
[----:B------:R-:W-:Y:S01]  /*2e00*/  LDS.128 R56, [R9+0x1860] ;  /* 0x0018600009387984 */ /* 0x000fe20000000c00 */
[----:B------:R-:W-:-:S03]  /*2e10*/  FFMA R46, R89, R46, R52 ;  /* 0x0000002e592e7223 */ /* 0x000fc60000000034 */
[----:B------:R-:W0:Y:S01]  /*2e20*/  LDS.128 R52, [R9+0x1060] ;  /* 0x0010600009347984 */ /* 0x000e220000000c00 */
[-C--:B------:R-:W-:Y:S02]  /*2e30*/  FFMA R120, R99, R32.reuse, R120 ;  /* 0x0000002063787223 */ /* 0x080fe40000000078 */
[----:B------:R-:W-:Y:S02]  /*2e40*/  FFMA R118, R97, R32, R118 ;  /* 0x0000002061767223 */ /* 0x000fe40000000076 */
[C---:B------:R-:W-:Y:S02]  /*2e50*/  FFMA R61, R32.reuse, R95, R61 ;  /* 0x0000005f203d7223 */ /* 0x040fe4000000003d */
[----:B------:R-:W-:Y:S02]  /*2e60*/  FFMA R74, R32, R93, R74 ;  /* 0x0000005d204a7223 */ /* 0x000fe4000000004a */
[-C--:B------:R-:W-:Y:S02]  /*2e70*/  FFMA R120, R96, R33.reuse, R120 ;  /* 0x0000002160787223 */ /* 0x080fe40000000078 */
[----:B------:R-:W-:-:S02]  /*2e80*/  FFMA R118, R94, R33, R118 ;  /* 0x000000215e767223 */ /* 0x000fc40000000076 */
[-C--:B------:R-:W-:Y:S02]  /*2e90*/  FFMA R32, R88, R33.reuse, R61 ;  /* 0x0000002158207223 */ /* 0x080fe4000000003d */
[----:B------:R-:W-:Y:S02]  /*2ea0*/  FFMA R44, R86, R33, R74 ;  /* 0x00000021562c7223 */ /* 0x000fe4000000004a */
[----:B---3--:R-:W-:Y:S01]  /*2eb0*/  FFMA R60, R24, R95, R60 ;  /* 0x0000005f183c7223 */ /* 0x008fe2000000003c */
[----:B------:R-:W-:Y:S01]  /*2ec0*/  LDS R33, [R84.X4+0xca0] ;  /* 0x000ca00054217984 */ /* 0x000fe20000004800 */
[-C--:B------:R-:W-:Y:S02]  /*2ed0*/  FFMA R130, R91, R34.reuse, R120 ;  /* 0x000000225b827223 */ /* 0x080fe40000000078 */
[-C--:B------:R-:W-:Y:S02]  /*2ee0*/  FFMA R118, R85, R34.reuse, R118 ;  /* 0x0000002255767223 */ /* 0x080fe40000000076 */
[----:B------:R-:W-:-:S02]  /*2ef0*/  FFMA R32, R87, R34, R32 ;  /* 0x0000002257207223 */ /* 0x000fc40000000020 */
[----:B------:R-:W-:Y:S02]  /*2f00*/  FFMA R44, R89, R34, R44 ;  /* 0x00000022592c7223 */ /* 0x000fe4000000002c */
[----:B------:R-:W-:Y:S02]  /*2f10*/  FFMA R34, R88, R25, R60 ;  /* 0x0000001958227223 */ /* 0x000fe4000000003c */
[----:B------:R-:W2:Y:S01]  /*2f20*/  LDS.128 R60, [R9+0x2060] ;  /* 0x00206000093c7984 */ /* 0x000ea20000000c00 */
[-C--:B------:R-:W-:Y:S02]  /*2f30*/  FFMA R124, R99, R24.reuse, R124 ;  /* 0x00000018637c7223 */ /* 0x080fe4000000007c */
[----:B------:R-:W-:Y:S02]  /*2f40*/  FFMA R122, R97, R24, R122 ;  /* 0x00000018617a7223 */ /* 0x000fe4000000007a */
[----:B------:R-:W-:Y:S02]  /*2f50*/  FFMA R71, R24, R93, R71 ;  /* 0x0000005d18477223 */ /* 0x000fe40000000047 */
[----:B------:R-:W-:-:S02]  /*2f60*/  FFMA R124, R96, R25, R124 ;  /* 0x00000019607c7223 */ /* 0x000fc4000000007c */
[-C--:B------:R-:W-:Y:S02]  /*2f70*/  FFMA R24, R94, R25.reuse, R122 ;  /* 0x000000195e187223 */ /* 0x080fe4000000007a */
[----:B------:R-:W-:Y:S02]  /*2f80*/  FFMA R71, R86, R25, R71 ;  /* 0x0000001956477223 */ /* 0x000fe40000000047 */
[-C--:B-1----:R-:W-:Y:S02]  /*2f90*/  FFMA R65, R99, R48.reuse, R65 ;  /* 0x0000003063417223 */ /* 0x082fe40000000041 */
[----:B------:R-:W-:Y:S02]  /*2fa0*/  FFMA R126, R97, R48, R126 ;  /* 0x00000030617e7223 */ /* 0x000fe4000000007e */
[C---:B------:R-:W-:Y:S02]  /*2fb0*/  FFMA R116, R48.reuse, R95, R116 ;  /* 0x0000005f30747223 */ /* 0x040fe40000000074 */
[----:B------:R-:W-:-:S02]  /*2fc0*/  FFMA R64, R48, R93, R64 ;  /* 0x0000005d30407223 */ /* 0x000fc40000000040 */
[-C--:B------:R-:W-:Y:S02]  /*2fd0*/  FFMA R132, R91, R26.reuse, R124 ;  /* 0x0000001a5b847223 */ /* 0x080fe4000000007c */
[-C--:B------:R-:W-:Y:S02]  /*2fe0*/  FFMA R24, R85, R26.reuse, R24 ;  /* 0x0000001a55187223 */ /* 0x080fe40000000018 */
[-C--:B------:R-:W-:Y:S02]  /*2ff0*/  FFMA R34, R87, R26.reuse, R34 ;  /* 0x0000001a57227223 */ /* 0x080fe40000000022 */
[----:B------:R-:W-:Y:S02]  /*3000*/  FFMA R90, R89, R26, R71 ;  /* 0x0000001a595a7223 */ /* 0x000fe40000000047 */
[-C--:B------:R-:W-:Y:S02]  /*3010*/  FFMA R65, R96, R49.reuse, R65 ;  /* 0x0000003160417223 */ /* 0x080fe40000000041 */
[----:B------:R-:W-:-:S02]  /*3020*/  FFMA R122, R94, R49, R126 ;  /* 0x000000315e7a7223 */ /* 0x000fc4000000007e */
[-C--:B------:R-:W-:Y:S02]  /*3030*/  FFMA R26, R88, R49.reuse, R116 ;  /* 0x00000031581a7223 */ /* 0x080fe40000000074 */
[----:B------:R-:W-:Y:S02]  /*3040*/  FFMA R64, R86, R49, R64 ;  /* 0x0000003156407223 */ /* 0x000fe40000000040 */
[----:B0-----:R-:W-:Y:S02]  /*3050*/  FFMA R69, R99, R52, R69 ;  /* 0x0000003463457223 */ /* 0x001fe40000000045 */
[-C--:B------:R-:W-:Y:S02]  /*3060*/  FFMA R134, R91, R50.reuse, R65 ;  /* 0x000000325b867223 */ /* 0x080fe40000000041 */
[-C--:B------:R-:W-:Y:S02]  /*3070*/  FFMA R122, R85, R50.reuse, R122 ;  /* 0x00000032557a7223 */ /* 0x080fe4000000007a */
[----:B------:R-:W-:-:S02]  /*3080*/  FFMA R26, R87, R50, R26 ;  /* 0x00000032571a7223 */ /* 0x000fc4000000001a */
[----:B------:R-:W-:Y:S02]  /*3090*/  FFMA R50, R89, R50, R64 ;  /* 0x0000003259327223 */ /* 0x000fe40000000040 */
[-C--:B------:R-:W-:Y:S01]  /*30a0*/  FFMA R68, R95, R52.reuse, R68 ;  /* 0x000000345f447223 */ /* 0x080fe20000000044 */
[----:B------:R-:W0:Y:S01]  /*30b0*/  LDS.128 R64, [R9+0x2860] ;  /* 0x0028600009407984 */ /* 0x000e220000000c00 */
[-C--:B------:R-:W-:Y:S02]  /*30c0*/  FFMA R70, R93, R52.reuse, R70 ;  /* 0x000000345d467223 */ /* 0x080fe40000000046 */
[-C--:B------:R-:W-:Y:S02]  /*30d0*/  FFMA R69, R96, R53.reuse, R69 ;  /* 0x0000003560457223 */ /* 0x080fe40000000045 */
[----:B------:R-:W-:Y:S02]  /*30e0*/  FFMA R115, R97, R52, R115 ;  /* 0x0000003461737223 */ /* 0x000fe40000000073 */
[----:B------:R-:W-:-:S02]  /*30f0*/  FFMA R52, R88, R53, R68 ;  /* 0x0000003558347223 */ /* 0x000fc40000000044 */
[-C--:B------:R-:W-:Y:S02]  /*3100*/  FFMA R48, R86, R53.reuse, R70 ;  /* 0x0000003556307223 */ /* 0x080fe40000000046 */
[----:B------:R-:W-:Y:S02]  /*3110*/  FFMA R136, R91, R54, R69 ;  /* 0x000000365b887223 */ /* 0x000fe40000000045 */
[----:B------:R-:W1:Y:S01]  /*3120*/  LDS.128 R68, [R9+0x10a0] ;  /* 0x0010a00009447984 */ /* 0x000e620000000c00 */
[----:B------:R-:W-:Y:S02]  /*3130*/  FFMA R115, R94, R53, R115 ;  /* 0x000000355e737223 */ /* 0x000fe40000000073 */
[-C--:B------:R-:W-:Y:S01]  /*3140*/  FFMA R73, R99, R56.reuse, R73 ;  /* 0x0000003863497223 */ /* 0x080fe20000000049 */
[----:B------:R-:W-:Y:S01]  /*3150*/  LDS R53, [R84.X4+0xe00] ;  /* 0x000e000054357984 */ /* 0x000fe20000004800 */
[----:B------:R-:W-:Y:S02]  /*3160*/  FFMA R72, R95, R56, R72 ;  /* 0x000000385f487223 */ /* 0x000fe40000000048 */
[----:B------:R-:W-:-:S02]  /*3170*/  FFMA R124, R85, R54, R115 ;  /* 0x00000036557c7223 */ /* 0x000fc40000000073 */
[-C--:B------:R-:W-:Y:S02]  /*3180*/  FFMA R52, R87, R54.reuse, R52 ;  /* 0x0000003657347223 */ /* 0x080fe40000000034 */
[----:B------:R-:W-:Y:S02]  /*3190*/  FFMA R48, R89, R54, R48 ;  /* 0x0000003659307223 */ /* 0x000fe40000000030 */
[-C--:B------:R-:W-:Y:S02]  /*31a0*/  FFMA R92, R97, R56.reuse, R92 ;  /* 0x00000038615c7223 */ /* 0x080fe4000000005c */
[----:B------:R-:W-:Y:S02]  /*31b0*/  FFMA R12, R93, R56, R12 ;  /* 0x000000385d0c7223 */ /* 0x000fe4000000000c */
[-C--:B------:R-:W-:Y:S02]  /*31c0*/  FFMA R56, R96, R57.reuse, R73 ;  /* 0x0000003960387223 */ /* 0x080fe40000000049 */
[----:B------:R-:W-:-:S02]  /*31d0*/  FFMA R54, R88, R57, R72 ;  /* 0x0000003958367223 */ /* 0x000fc40000000048 */
[----:B------:R-:W3:Y:S01]  /*31e0*/  LDS.128 R72, [R9+0x18a0] ;  /* 0x0018a00009487984 */ /* 0x000ee20000000c00 */
[-C--:B------:R-:W-:Y:S02]  /*31f0*/  FFMA R92, R94, R57.reuse, R92 ;  /* 0x000000395e5c7223 */ /* 0x080fe4000000005c */
[----:B------:R-:W-:Y:S02]  /*3200*/  FFMA R12, R86, R57, R12 ;  /* 0x00000039560c7223 */ /* 0x000fe4000000000c */
[----:B--2---:R-:W-:Y:S01]  /*3210*/  FFMA R13, R99, R60, R13 ;  /* 0x0000003c630d7223 */ /* 0x004fe2000000000d */
[----:B------:R-:W-:Y:S01]  /*3220*/  LDS R57, [R84.X4+0xe80] ;  /* 0x000e800054397984 */ /* 0x000fe20000004800 */
[-C--:B------:R-:W-:Y:S02]  /*3230*/  FFMA R126, R85, R58.reuse, R92 ;  /* 0x0000003a557e7223 */ /* 0x080fe4000000005c */
[----:B------:R-:W-:Y:S02]  /*3240*/  FFMA R92, R89, R58, R12 ;  /* 0x0000003a595c7223 */ /* 0x000fe4000000000c */
[----:B------:R-:W-:-:S02]  /*3250*/  FFMA R142, R96, R61, R13 ;  /* 0x0000003d608e7223 */ /* 0x000fc4000000000d */
[----:B------:R-:W2:Y:S01]  /*3260*/  LDS.128 R12, [R9+0x20a0] ;  /* 0x0020a000090c7984 */ /* 0x000ea20000000c00 */
[----:B------:R-:W-:Y:S02]  /*3270*/  FFMA R42, R97, R60, R42 ;  /* 0x0000003c612a7223 */ /* 0x000fe4000000002a */
[-C--:B0-----:R-:W-:Y:S02]  /*3280*/  FFMA R40, R99, R64.reuse, R40 ;  /* 0x0000004063287223 */ /* 0x081fe40000000028 */
[----:B------:R-:W-:Y:S02]  /*3290*/  FFMA R42, R94, R61, R42 ;  /* 0x0000003d5e2a7223 */ /* 0x000fe4000000002a */
[----:B------:R-:W-:Y:S02]  /*32a0*/  FFMA R41, R97, R64, R41 ;  /* 0x0000004061297223 */ /* 0x000fe40000000029 */
[-C--:B------:R-:W-:Y:S02]  /*32b0*/  FFMA R56, R91, R58.reuse, R56 ;  /* 0x0000003a5b387223 */ /* 0x080fe40000000038 */
[----:B------:R-:W-:-:S02]  /*32c0*/  FFMA R54, R87, R58, R54 ;  /* 0x0000003a57367223 */ /* 0x000fc40000000036 */
[----:B------:R-:W-:Y:S02]  /*32d0*/  FFMA R58, R85, R62, R42 ;  /* 0x0000003e553a7223 */ /* 0x000fe4000000002a */
[-C--:B------:R-:W-:Y:S02]  /*32e0*/  FFMA R146, R96, R65.reuse, R40 ;  /* 0x0000004160927223 */ /* 0x080fe40000000028 */
[----:B------:R-:W-:Y:S02]  /*32f0*/  FFMA R140, R94, R65, R41 ;  /* 0x000000415e8c7223 */ /* 0x000fe40000000029 */
[-C--:B-1----:R-:W-:Y:S01]  /*3300*/  FFMA R28, R99, R68.reuse, R28 ;  /* 0x00000044631c7223 */ /* 0x082fe2000000001c */
[----:B------:R-:W0:Y:S01]  /*3310*/  LDS.128 R40, [R9+0x28a0] ;  /* 0x0028a00009287984 */ /* 0x000e220000000c00 */
[----:B------:R-:W-:Y:S02]  /*3320*/  FFMA R29, R97, R68, R29 ;  /* 0x00000044611d7223 */ /* 0x000fe4000000001d */
[----:B------:R-:W-:-:S02]  /*3330*/  FFMA R28, R96, R69, R28 ;  /* 0x00000045601c7223 */ /* 0x000fc4000000001c */
[----:B------:R-:W-:Y:S02]  /*3340*/  FFMA R29, R94, R69, R29 ;  /* 0x000000455e1d7223 */ /* 0x000fe4000000001d */
[-C--:B------:R-:W-:Y:S02]  /*3350*/  FFMA R110, R95, R68.reuse, R110 ;  /* 0x000000445f6e7223 */ /* 0x080fe4000000006e */
[----:B------:R-:W-:Y:S02]  /*3360*/  FFMA R38, R93, R68, R38 ;  /* 0x000000445d267223 */ /* 0x000fe40000000026 */
[-C--:B------:R-:W-:Y:S02]  /*3370*/  FFMA R150, R91, R70.reuse, R28 ;  /* 0x000000465b967223 */ /* 0x080fe4000000001c */
[----:B------:R-:W-:Y:S02]  /*3380*/  FFMA R68, R85, R70, R29 ;  /* 0x0000004655447223 */ /* 0x000fe4000000001d */
[-C--:B---3--:R-:W-:Y:S01]  /*3390*/  FFMA R21, R99, R72.reuse, R21 ;  /* 0x0000004863157223 */ /* 0x088fe20000000015 */
[----:B------:R-:W1:Y:S01]  /*33a0*/  LDS.128 R28, [R9+0x10e0] ;  /* 0x0010e000091c7984 */ /* 0x000e620000000c00 */
[----:B------:R-:W-:-:S02]  /*33b0*/  FFMA R22, R93, R72, R22 ;  /* 0x000000485d167223 */ /* 0x000fc40000000016 */
[----:B------:R-:W-:Y:S02]  /*33c0*/  FFMA R114, R95, R60, R114 ;  /* 0x0000003c5f727223 */ /* 0x000fe40000000072 */
[----:B------:R-:W-:Y:S02]  /*33d0*/  FFMA R110, R88, R69, R110 ;  /* 0x00000045586e7223 */ /* 0x000fe4000000006e */
[----:B------:R-:W-:Y:S02]  /*33e0*/  FFMA R108, R97, R72, R108 ;  /* 0x00000048616c7223 */ /* 0x000fe4000000006c */
[-C--:B------:R-:W-:Y:S02]  /*33f0*/  FFMA R21, R96, R73.reuse, R21 ;  /* 0x0000004960157223 */ /* 0x080fe40000000015 */
[----:B------:R-:W-:Y:S02]  /*3400*/  FFMA R22, R86, R73, R22 ;  /* 0x0000004956167223 */ /* 0x000fe40000000016 */
[----:B------:R-:W-:-:S02]  /*3410*/  FFMA R82, R93, R60, R82 ;  /* 0x0000003c5d527223 */ /* 0x000fc40000000052 */
[----:B------:R-:W-:Y:S02]  /*3420*/  FFMA R60, R88, R61, R114 ;  /* 0x0000003d583c7223 */ /* 0x000fe40000000072 */
[----:B------:R-:W-:Y:S02]  /*3430*/  FFMA R109, R95, R72, R109 ;  /* 0x000000485f6d7223 */ /* 0x000fe4000000006d */
[----:B------:R-:W-:Y:S02]  /*3440*/  FFMA R114, R87, R70, R110 ;  /* 0x0000004657727223 */ /* 0x000fe4000000006e */
[----:B------:R-:W-:Y:S02]  /*3450*/  FFMA R72, R94, R73, R108 ;  /* 0x000000495e487223 */ /* 0x000fe4000000006c */
[-C--:B------:R-:W-:Y:S02]  /*3460*/  FFMA R108, R91, R74.reuse, R21 ;  /* 0x0000004a5b6c7223 */ /* 0x080fe40000000015 */
[----:B------:R-:W-:-:S02]  /*3470*/  FFMA R110, R89, R74, R22 ;  /* 0x0000004a596e7223 */ /* 0x000fc40000000016 */
[-C--:B--2---:R-:W-:Y:S02]  /*3480*/  FFMA R25, R99, R12.reuse, R20 ;  /* 0x0000000c63197223 */ /* 0x084fe40000000014 */
[----:B------:R-:W2:Y:S01]  /*3490*/  LDS.128 R20, [R9+0x18e0] ;  /* 0x0018e00009147984 */ /* 0x000ea20000000c00 */
[-C--:B------:R-:W-:Y:S02]  /*34a0*/  FFMA R107, R97, R12.reuse, R107 ;  /* 0x0000000c616b7223 */ /* 0x080fe4000000006b */
[-C--:B------:R-:W-:Y:S02]  /*34b0*/  FFMA R36, R95, R12.reuse, R36 ;  /* 0x0000000c5f247223 */ /* 0x080fe40000000024 */
[----:B------:R-:W-:Y:S02]  /*34c0*/  FFMA R19, R93, R12, R19 ;  /* 0x0000000c5d137223 */ /* 0x000fe40000000013 */
[----:B------:R-:W-:Y:S02]  /*34d0*/  FFMA R82, R86, R61, R82 ;  /* 0x0000003d56527223 */ /* 0x000fe40000000052 */
[-C--:B------:R-:W-:Y:S01]  /*34e0*/  FFMA R12, R96, R13.reuse, R25 ;  /* 0x0000000d600c7223 */ /* 0x080fe20000000019 */
[----:B------:R-:W-:Y:S01]  /*34f0*/  LDS R61, [R84.X4+0xe20] ;  /* 0x000e2000543d7984 */ /* 0x000fe20000004800 */
[----:B------:R-:W-:-:S02]  /*3500*/  FFMA R107, R94, R13, R107 ;  /* 0x0000000d5e6b7223 */ /* 0x000fc4000000006b */
[-C--:B------:R-:W-:Y:S01]  /*3510*/  FFMA R36, R88, R13.reuse, R36 ;  /* 0x0000000d58247223 */ /* 0x080fe20000000024 */
[----:B------:R-:W-:Y:S01]  /*3520*/  LDS R25, [R84.X4+0xc80] ;  /* 0x000c800054197984 */ /* 0x000fe20000004800 */
[----:B------:R-:W-:Y:S02]  /*3530*/  FFMA R19, R86, R13, R19 ;  /* 0x0000000d56137223 */ /* 0x000fe40000000013 */
[-C--:B------:R-:W-:Y:S02]  /*3540*/  FFMA R112, R95, R64.reuse, R112 ;  /* 0x000000405f707223 */ /* 0x080fe40000000070 */
[----:B------:R-:W-:Y:S02]  /*3550*/  FFMA R39, R93, R64, R39 ;  /* 0x000000405d277223 */ /* 0x000fe40000000027 */
[----:B0-----:R-:W-:Y:S02]  /*3560*/  FFMA R13, R99, R40, R17 ;  /* 0x00000028630d7223 */ /* 0x001fe40000000011 */
[----:B------:R-:W-:-:S02]  /*3570*/  FFMA R109, R88, R73, R109 ;  /* 0x00000049586d7223 */ /* 0x000fc4000000006d */
[-C--:B------:R-:W-:Y:S02]  /*3580*/  FFMA R142, R91, R62.reuse, R142 ;  /* 0x0000003e5b8e7223 */ /* 0x080fe4000000008e */
[-C--:B------:R-:W-:Y:S02]  /*3590*/  FFMA R60, R87, R62.reuse, R60 ;  /* 0x0000003e573c7223 */ /* 0x080fe4000000003c */
[----:B------:R-:W-:Y:S02]  /*35a0*/  FFMA R62, R89, R62, R82 ;  /* 0x0000003e593e7223 */ /* 0x000fe40000000052 */
[----:B------:R-:W-:Y:S02]  /*35b0*/  FFMA R38, R86, R69, R38 ;  /* 0x0000004556267223 */ /* 0x000fe40000000026 */
[-C--:B------:R-:W-:Y:S02]  /*35c0*/  FFMA R82, R88, R65.reuse, R112 ;  /* 0x0000004158527223 */ /* 0x080fe40000000070 */
[----:B------:R-:W-:-:S02]  /*35d0*/  FFMA R39, R86, R65, R39 ;  /* 0x0000004156277223 */ /* 0x000fc40000000027 */
[----:B------:R-:W-:Y:S01]  /*35e0*/  FFMA R13, R96, R41, R13 ;  /* 0x00000029600d7223 */ /* 0x000fe2000000000d */
[----:B------:R-:W-:Y:S01]  /*35f0*/  LDS R65, [R84.X4+0xea0] ;  /* 0x000ea00054417984 */ /* 0x000fe20000004800 */
[-C--:B------:R-:W-:Y:S02]  /*3600*/  FFMA R72, R85, R74.reuse, R72 ;  /* 0x0000004a55487223 */ /* 0x080fe40000000048 */
[----:B------:R-:W-:Y:S02]  /*3610*/  FFMA R116, R87, R74, R109 ;  /* 0x0000004a57747223 */ /* 0x000fe4000000006d */
[-C--:B------:R-:W-:Y:S02]  /*3620*/  FFMA R12, R91, R14.reuse, R12 ;  /* 0x0000000e5b0c7223 */ /* 0x080fe4000000000c */
[-C--:B------:R-:W-:Y:S02]  /*3630*/  FFMA R148, R85, R14.reuse, R107 ;  /* 0x0000000e55947223 */ /* 0x080fe4000000006b */
[----:B------:R-:W-:-:S02]  /*3640*/  FFMA R74, R87, R14, R36 ;  /* 0x0000000e574a7223 */ /* 0x000fc40000000024 */
[C---:B------:R-:W-:Y:S02]  /*3650*/  FFMA R112, R89.reuse, R14, R19 ;  /* 0x0000000e59707223 */ /* 0x040fe40000000013 */
[----:B------:R-:W-:Y:S02]  /*3660*/  FFMA R64, R89, R70, R38 ;  /* 0x0000004659407223 */ /* 0x000fe40000000026 */
[-C--:B------:R-:W-:Y:S02]  /*3670*/  FFMA R102, R97, R40.reuse, R102 ;  /* 0x0000002861667223 */ /* 0x080fe40000000066 */
[----:B------:R-:W-:Y:S02]  /*3680*/  FFMA R14, R95, R40, R16 ;  /* 0x000000285f0e7223 */ /* 0x000fe40000000010 */
[-C--:B------:R-:W-:Y:S02]  /*3690*/  FFMA R146, R91, R66.reuse, R146 ;  /* 0x000000425b927223 */ /* 0x080fe40000000092 */
[----:B------:R-:W-:-:S02]  /*36a0*/  FFMA R140, R85, R66, R140 ;  /* 0x00000042558c7223 */ /* 0x000fc4000000008c */
[----:B------:R-:W-:Y:S02]  /*36b0*/  FFMA R82, R87, R66, R82 ;  /* 0x0000004257527223 */ /* 0x000fe40000000052 */
[----:B------:R-:W-:Y:S02]  /*36c0*/  FFMA R40, R93, R40, R18 ;  /* 0x000000285d287223 */ /* 0x000fe40000000012 */
[----:B------:R-:W-:Y:S01]  /*36d0*/  FFMA R70, R91, R42, R13 ;  /* 0x0000002a5b467223 */ /* 0x000fe2000000000d */
[----:B------:R-:W0:Y:S01]  /*36e0*/  LDS.128 R16, [R9+0x20e0] ;  /* 0x0020e00009107984 */ /* 0x000e220000000c00 */
[----:B------:R-:W-:Y:S02]  /*36f0*/  FFMA R66, R89, R66, R39 ;  /* 0x0000004259427223 */ /* 0x000fe40000000027 */
[-C--:B-1----:R-:W-:Y:S02]  /*3700*/  FFMA R13, R99, R28.reuse, R37 ;  /* 0x0000001c630d7223 */ /* 0x082fe40000000025 */
[----:B------:R-:W1:Y:S01]  /*3710*/  LDS.128 R36, [R9+0x28e0] ;  /* 0x0028e00009247984 */ /* 0x000e620000000c00 */
[----:B------:R-:W-:-:S02]  /*3720*/  FFMA R106, R95, R28, R106 ;  /* 0x0000001c5f6a7223 */ /* 0x000fc4000000006a */
[-C--:B--2---:R-:W-:Y:S02]  /*3730*/  FFMA R11, R99, R20.reuse, R11 ;  /* 0x00000014630b7223 */ /* 0x084fe4000000000b */
[-C--:B------:R-:W-:Y:S02]  /*3740*/  FFMA R101, R97, R20.reuse, R101 ;  /* 0x0000001461657223 */ /* 0x080fe40000000065 */
[-C--:B------:R-:W-:Y:S02]  /*3750*/  FFMA R105, R95, R20.reuse, R105 ;  /* 0x000000145f697223 */ /* 0x080fe40000000069 */
[----:B------:R-:W-:Y:S02]  /*3760*/  FFMA R111, R93, R20, R111 ;  /* 0x000000145d6f7223 */ /* 0x000fe4000000006f */
[-C--:B------:R-:W-:Y:S01]  /*3770*/  FFMA R103, R97, R28.reuse, R103 ;  /* 0x0000001c61677223 */ /* 0x080fe20000000067 */
[----:B------:R-:W2:Y:S01]  /*3780*/  LDS R20, [R84.X4+0xb80] ;  /* 0x000b800054147984 */ /* 0x000ea20000004800 */
[----:B------:R-:W-:-:S02]  /*3790*/  FFMA R113, R93, R28, R113 ;  /* 0x0000001c5d717223 */ /* 0x000fc40000000071 */
[----:B------:R-:W-:Y:S02]  /*37a0*/  FFMA R28, R88, R29, R106 ;  /* 0x0000001d581c7223 */ /* 0x000fe4000000006a */
[----:B------:R-:W3:Y:S01]  /*37b0*/  LDS R106, [R84.X4+0xb00] ;  /* 0x000b0000546a7984 */ /* 0x000ee20000004800 */
[-C--:B------:R-:W-:Y:S02]  /*37c0*/  FFMA R102, R94, R41.reuse, R102 ;  /* 0x000000295e667223 */ /* 0x080fe40000000066 */
[-C--:B------:R-:W-:Y:S02]  /*37d0*/  FFMA R40, R86, R41.reuse, R40 ;  /* 0x0000002956287223 */ /* 0x080fe40000000028 */
[----:B------:R-:W-:Y:S02]  /*37e0*/  FFMA R138, R88, R41, R14 ;  /* 0x00000029588a7223 */ /* 0x000fe4000000000e */
[-C--:B------:R-:W-:Y:S02]  /*37f0*/  FFMA R14, R85, R42.reuse, R102 ;  /* 0x0000002a550e7223 */ /* 0x080fe40000000066 */
[----:B------:R-:W-:-:S02]  /*3800*/  FFMA R102, R89, R42, R40 ;  /* 0x0000002a59667223 */ /* 0x000fc40000000028 */
[-C--:B------:R-:W-:Y:S02]  /*3810*/  FFMA R13, R96, R29.reuse, R13 ;  /* 0x0000001d600d7223 */ /* 0x080fe4000000000d */
[-C--:B------:R-:W-:Y:S02]  /*3820*/  FFMA R103, R94, R29.reuse, R103 ;  /* 0x0000001d5e677223 */ /* 0x080fe40000000067 */
[----:B------:R-:W-:Y:S02]  /*3830*/  FFMA R40, R86, R29, R113 ;  /* 0x0000001d56287223 */ /* 0x000fe40000000071 */
[----:B------:R-:W-:Y:S01]  /*3840*/  FFMA R138, R87, R42, R138 ;  /* 0x0000002a578a7223 */ /* 0x000fe2000000008a */
[----:B------:R-:W-:Y:S01]  /*3850*/  LDS R29, [R84.X4+0xc20] ;  /* 0x000c2000541d7984 */ /* 0x000fe20000004800 */
[-C--:B------:R-:W-:Y:S02]  /*3860*/  FFMA R13, R91, R30.reuse, R13 ;  /* 0x0000001e5b0d7223 */ /* 0x080fe4000000000d */
[----:B------:R-:W-:-:S02]  /*3870*/  FFMA R152, R85, R30, R103 ;  /* 0x0000001e55987223 */ /* 0x000fc40000000067 */
[-C--:B------:R-:W-:Y:S02]  /*3880*/  FFMA R28, R87, R30.reuse, R28 ;  /* 0x0000001e571c7223 */ /* 0x080fe4000000001c */
[----:B------:R-:W-:Y:S02]  /*3890*/  FFMA R40, R89, R30, R40 ;  /* 0x0000001e59287223 */ /* 0x000fe40000000028 */
[-C--:B------:R-:W-:Y:S02]  /*38a0*/  FFMA R11, R96, R21.reuse, R11 ;  /* 0x00000015600b7223 */ /* 0x080fe4000000000b */
[-C--:B------:R-:W-:Y:S02]  /*38b0*/  FFMA R101, R94, R21.reuse, R101 ;  /* 0x000000155e657223 */ /* 0x080fe40000000065 */
[-C--:B------:R-:W-:Y:S02]  /*38c0*/  FFMA R30, R88, R21.reuse, R105 ;  /* 0x00000015581e7223 */ /* 0x080fe40000000069 */
[----:B------:R-:W-:-:S02]  /*38d0*/  FFMA R42, R86, R21, R111 ;  /* 0x00000015562a7223 */ /* 0x000fc4000000006f */
[-C--:B0-----:R-:W-:Y:S02]  /*38e0*/  FFMA R77, R99, R16.reuse, R77 ;  /* 0x00000010634d7223 */ /* 0x081fe4000000004d */
[-C--:B------:R-:W-:Y:S02]  /*38f0*/  FFMA R100, R97, R16.reuse, R100 ;  /* 0x0000001061647223 */ /* 0x080fe40000000064 */
[-C--:B------:R-:W-:Y:S02]  /*3900*/  FFMA R104, R95, R16.reuse, R104 ;  /* 0x000000105f687223 */ /* 0x080fe40000000068 */
[----:B------:R-:W-:Y:S02]  /*3910*/  FFMA R83, R93, R16, R83 ;  /* 0x000000105d537223 */ /* 0x000fe40000000053 */
[-C--:B-1----:R-:W-:Y:S02]  /*3920*/  FFMA R81, R99, R36.reuse, R81 ;  /* 0x0000002463517223 */ /* 0x082fe40000000051 */
        /* <DEDUP_REMOVED lines=15> */
[-C--:B------:R-:W-:Y:S01]  /*3a20*/  FFMA R81, R91, R38.reuse, R81 ;  /* 0x000000265b517223 */ /* 0x080fe20000000051 */
[----:B------:R-:W-:Y:S01]  /*3a30*/  LDS R37, [R84.X4+0xba0] ;  /* 0x000ba00054257984 */ /* 0x000fe20000004800 */
[-C--:B------:R-:W-:Y:S02]  /*3a40*/  FFMA R17, R85, R38.reuse, R17 ;  /* 0x0000002655117223 */ /* 0x080fe40000000011 */
[----:B------:R-:W-:Y:S02]  /*3a50*/  FFMA R94, R87, R38, R76 ;  /* 0x00000026575e7223 */ /* 0x000fe4000000004c */
[----:B------:R-:W-:-:S02]  /*3a60*/  FFMA R22, R91, R18, R22 ;  /* 0x000000125b167223 */ /* 0x000fc40000000016 */
[----:B------:R-:W-:Y:S02]  /*3a70*/  FFMA R38, R89, R38, R79 ;  /* 0x0000002659267223 */ /* 0x000fe4000000004f */
[----:B--2---:R-:W-:Y:S02]  /*3a80*/  FFMA R36, R20, R47, R78 ;  /* 0x0000002f14247223 */ /* 0x004fe4000000004e */
[-C--:B------:R-:W-:Y:S01]  /*3a90*/  FFMA R16, R85, R18.reuse, R16 ;  /* 0x0000001255107223 */ /* 0x080fe20000000010 */
[----:B------:R-:W0:Y:S01]  /*3aa0*/  LDS.128 R76, [R9+0x1030] ;  /* 0x00103000094c7984 */ /* 0x000e220000000c00 */
[----:B---3--:R-:W-:Y:S02]  /*3ab0*/  FFMA R111, R106, R59, R56 ;  /* 0x0000003b6a6f7223 */ /* 0x008fe40000000038 */
[-C--:B------:R-:W-:Y:S02]  /*3ac0*/  FFMA R144, R87, R18.reuse, R104 ;  /* 0x0000001257907223 */ /* 0x080fe40000000068 */
[----:B------:R-:W-:-:S02]  /*3ad0*/  FFMA R120, R89, R18, R83 ;  /* 0x0000001259787223 */ /* 0x000fc40000000053 */
[C---:B------:R-:W-:Y:S01]  /*3ae0*/  FFMA R100, R106.reuse, R15, R12 ;  /* 0x0000000f6a647223 */ /* 0x040fe2000000000c */
[----:B------:R-:W-:Y:S01]  /*3af0*/  LDS R18, [R84.X4+0xd00] ;  /* 0x000d000054127984 */ /* 0x000fe20000004800 */
        /* <DEDUP_REMOVED lines=13> */
[----:B------:R-:W-:Y:S01]  /*3bd0*/  FFMA R13, R106, R39, R81 ;  /* 0x000000276a0d7223 */ /* 0x000fe20000000051 */
[----:B------:R-:W-:Y:S01]  /*3be0*/  LDS R22, [R84.X4+0xd20] ;  /* 0x000d200054167984 */ /* 0x000fe20000004800 */
[C---:B------:R-:W-:Y:S02]  /*3bf0*/  FFMA R87, R20.reuse, R63, R58 ;  /* 0x0000003f14577223 */ /* 0x040fe4000000003a */
[C---:B------:R-:W-:Y:S02]  /*3c00*/  FFMA R86, R20.reuse, R43, R14 ;  /* 0x0000002b14567223 */ /* 0x040fe4000000000e */
[----:B------:R-:W-:-:S02]  /*3c10*/  FFMA R118, R20, R35, R118 ;  /* 0x0000002314767223 */ /* 0x000fc40000000076 */
[C---:B------:R-:W-:Y:S02]  /*3c20*/  FFMA R49, R20.reuse, R27, R24 ;  /* 0x0000001b14317223 */ /* 0x040fe40000000018 */
[C---:B------:R-:W-:Y:S01]  /*3c30*/  FFMA R69, R20.reuse, R51, R122 ;  /* 0x0000003314457223 */ /* 0x040fe2000000007a */
[----:B------:R-:W-:Y:S01]  /*3c40*/  LDS R24, [R84.X4+0xda0] ;  /* 0x000da00054187984 */ /* 0x000fe20000004800 */
        /* <DEDUP_REMOVED lines=8> */
[C---:B------:R-:W-:Y:S01]  /*3cd0*/  FFMA R16, R20.reuse, R19, R16 ;  /* 0x0000001314107223 */ /* 0x040fe20000000010 */
[----:B------:R-:W-:Y:S01]  /*3ce0*/  LDS R21, [R84.X4+0xc00] ;  /* 0x000c000054157984 */ /* 0x000fe20000004800 */
[----:B------:R-:W-:-:S03]  /*3cf0*/  FFMA R17, R20, R39, R17 ;  /* 0x0000002714117223 */ /* 0x000fc60000000011 */
[----:B------:R-:W1:Y:S01]  /*3d00*/  LDS R20, [R84.X4+0xd80] ;  /* 0x000d800054147984 */ /* 0x000e620000004800 */
[----:B0-----:R-:W-:Y:S02]  /*3d10*/  FFMA R36, R76, R25, R36 ;  /* 0x000000194c247223 */ /* 0x001fe40000000024 */
[C---:B------:R-:W-:Y:S02]  /*3d20*/  FFMA R115, R45.reuse, R51, R26 ;  /* 0x000000332d737223 */ /* 0x040fe4000000001a */
[C---:B------:R-:W-:Y:S02]  /*3d30*/  FFMA R41, R45.reuse, R35, R32 ;  /* 0x000000232d297223 */ /* 0x040fe40000000020 */
[C---:B------:R-:W-:Y:S01]  /*3d40*/  FFMA R117, R45.reuse, R27, R34 ;  /* 0x0000001b2d757223 */ /* 0x040fe20000000022 */
[----:B------:R-:W-:Y:S01]  /*3d50*/  LDS R32, [R84.X4+0xf00] ;  /* 0x000f000054207984 */ /* 0x000fe20000004800 */
[C---:B------:R-:W-:Y:S02]  /*3d60*/  FFMA R68, R45.reuse, R55, R52 ;  /* 0x000000372d447223 */ /* 0x040fe40000000034 */
[C---:B------:R-:W-:Y:S01]  /*3d70*/  FFMA R72, R45.reuse, R59, R54 ;  /* 0x0000003b2d487223 */ /* 0x040fe20000000036 */
[----:B------:R-:W-:Y:S01]  /*3d80*/  LDS R34, [R84.X4+0xf80] ;  /* 0x000f800054227984 */ /* 0x000fe20000004800 */
[----:B------:R-:W-:-:S02]  /*3d90*/  FFMA R85, R45, R63, R60 ;  /* 0x0000003f2d557223 */ /* 0x000fc4000000003c */
[C---:B------:R-:W-:Y:S01]  /*3da0*/  FFMA R104, R45.reuse, R75, R116 ;  /* 0x0000004b2d687223 */ /* 0x040fe20000000074 */
[----:B------:R-:W-:Y:S01]  /*3db0*/  LDS R52, [R84.X4+0xf20] ;  /* 0x000f200054347984 */ /* 0x000fe20000004800 */
[----:B------:R-:W-:Y:S02]  /*3dc0*/  FFMA R26, R45, R23, R30 ;  /* 0x000000172d1a7223 */ /* 0x000fe4000000001e */
[----:B------:R-:W-:Y:S01]  /*3dd0*/  FFMA R109, R37, R75, R110 ;  /* 0x0000004b256d7223 */ /* 0x000fe2000000006e */
[----:B------:R0:W-:Y:S01]  /*3de0*/  LDS R54, [R84.X4+0xfa0] ;  /* 0x000fa00054367984 */ /* 0x0001e20000004800 */
[C---:B------:R-:W-:Y:S02]  /*3df0*/  FFMA R101, R45.reuse, R71, R114 ;  /* 0x000000472d657223 */ /* 0x040fe40000000072 */
[C---:B------:R-:W-:Y:S02]  /*3e00*/  FFMA R96, R45.reuse, R15, R74 ;  /* 0x0000000f2d607223 */ /* 0x040fe4000000004a */
[----:B------:R-:W-:-:S02]  /*3e10*/  FFMA R60, R45, R31, R28 ;  /* 0x0000001f2d3c7223 */ /* 0x000fc4000000001c */
[----:B------:R-:W-:Y:S02]  /*3e20*/  FFMA R30, R45, R39, R94 ;  /* 0x000000272d1e7223 */ /* 0x000fe4000000005e */
[C---:B------:R-:W-:Y:S02]  /*3e30*/  FFMA R123, R37.reuse, R27, R90 ;  /* 0x0000001b257b7223 */ /* 0x040fe4000000005a */
[C---:B------:R-:W-:Y:S02]  /*3e40*/  FFMA R116, R37.reuse, R59, R92 ;  /* 0x0000003b25747223 */ /* 0x040fe4000000005c */
[----:B------:R-:W-:Y:S02]  /*3e50*/  FFMA R110, R37, R15, R112 ;  /* 0x0000000f256e7223 */ /* 0x000fe40000000070 */
[C---:B------:R-:W-:Y:S02]  /*3e60*/  FFMA R122, R45.reuse, R47, R80 ;  /* 0x0000002f2d7a7223 */ /* 0x040fe40000000050 */
[----:B------:R-:W-:-:S02]  /*3e70*/  FFMA R93, R45, R67, R82 ;  /* 0x000000432d5d7223 */ /* 0x000fc40000000052 */
[C---:B------:R-:W-:Y:S01]  /*3e80*/  FFMA R74, R45.reuse, R43, R138 ;  /* 0x0000002b2d4a7223 */ /* 0x040fe2000000008a */
[----:B------:R-:W2:Y:S01]  /*3e90*/  LDS.128 R80, [R9+0x1830] ;  /* 0x0018300009507984 */ /* 0x000ea20000000c00 */
[----:B------:R-:W-:Y:S02]  /*3ea0*/  FFMA R28, R45, R19, R144 ;  /* 0x000000132d1c7223 */ /* 0x000fe40000000090 */
[C---:B------:R-:W-:Y:S02]  /*3eb0*/  FFMA R124, R37.reuse, R47, R46 ;  /* 0x0000002f257c7223 */ /* 0x040fe4000000002e */
[C---:B------:R-:W-:Y:S02]  /*3ec0*/  FFMA R35, R37.reuse, R35, R44 ;  /* 0x0000002325237223 */ /* 0x040fe4000000002c */
[C---:B------:R-:W-:Y:S01]  /*3ed0*/  FFMA R121, R37.reuse, R51, R50 ;  /* 0x0000003325797223 */ /* 0x040fe20000000032 */
[----:B------:R-:W3:Y:S01]  /*3ee0*/  LDS.128 R44, [R9+0x2030] ;  /* 0x00203000092c7984 */ /* 0x000ee20000000c00 */
[----:B------:R-:W-:-:S02]  /*3ef0*/  FFMA R119, R37, R55, R48 ;  /* 0x0000003725777223 */ /* 0x000fc40000000030 */
[C---:B------:R-:W-:Y:S02]  /*3f00*/  FFMA R114, R37.reuse, R63, R62 ;  /* 0x0000003f25727223 */ /* 0x040fe4000000003e */
[C---:B------:R-:W-:Y:S02]  /*3f10*/  FFMA R99, R37.reuse, R67, R66 ;  /* 0x0000004325637223 */ /* 0x040fe40000000042 */
[C---:B------:R-:W-:Y:S02]  /*3f20*/  FFMA R107, R37.reuse, R71, R64 ;  /* 0x00000047256b7223 */ /* 0x040fe40000000040 */
[C---:B------:R-:W-:Y:S02]  /*3f30*/  FFMA R102, R37.reuse, R43, R102 ;  /* 0x0000002b25667223 */ /* 0x040fe40000000066 */
[C---:B------:R-:W-:Y:S02]  /*3f40*/  FFMA R94, R37.reuse, R31, R40 ;  /* 0x0000001f255e7223 */ /* 0x040fe40000000028 */
[----:B------:R-:W-:-:S02]  /*3f50*/  FFMA R92, R37, R23, R42 ;  /* 0x00000017255c7223 */ /* 0x000fc4000000002a */
[C---:B0-----:R-:W-:Y:S02]  /*3f60*/  FFMA R84, R37.reuse, R19, R120 ;  /* 0x0000001325547223 */ /* 0x041fe40000000078 */
[----:B------:R-:W-:Y:S02]  /*3f70*/  FFMA R90, R37, R39, R38 ;  /* 0x00000027255a7223 */ /* 0x000fe40000000026 */
[----:B-1----:R-:W-:Y:S02]  /*3f80*/  FFMA R15, R20, R77, R36 ;  /* 0x0000004d140f7223 */ /* 0x002fe40000000024 */
[----:B------:R-:W0:Y:S01]  /*3f90*/  LDS.128 R36, [R9+0x2830] ;  /* 0x0028300009247984 */ /* 0x000e220000000c00 */
[----:B--2---:R-:W-:Y:S02]  /*3fa0*/  FFMA R41, R80, R29, R41 ;  /* 0x0000001d50297223 */ /* 0x004fe40000000029 */
[-C--:B---3--:R-:W-:Y:S02]  /*3fb0*/  FFMA R49, R25, R44.reuse, R49 ;  /* 0x0000002c19317223 */ /* 0x088fe40000000031 */
[----:B------:R-:W-:-:S02]  /*3fc0*/  FFMA R132, R21, R44, R132 ;  /* 0x0000002c15847223 */ /* 0x000fc40000000084 */
[C---:B------:R-:W-:Y:S02]  /*3fd0*/  FFMA R117, R44.reuse, R29, R117 ;  /* 0x0000001d2c757223 */ /* 0x040fe40000000075 */
[----:B------:R-:W-:Y:S02]  /*3fe0*/  FFMA R123, R44, R33, R123 ;  /* 0x000000212c7b7223 */ /* 0x000fe4000000007b */
[-C--:B------:R-:W-:Y:S02]  /*3ff0*/  FFMA R44, R20, R45.reuse, R49 ;  /* 0x0000002d142c7223 */ /* 0x080fe40000000031 */
[-C--:B------:R-:W-:Y:S01]  /*4000*/  FFMA R132, R18, R45.reuse, R132 ;  /* 0x0000002d12847223 */ /* 0x080fe20000000084 */
[----:B------:R-:W1:Y:S01]  /*4010*/  LDS.128 R48, [R9+0x1870] ;  /* 0x0018700009307984 */ /* 0x000e620000000c00 */
[-C--:B------:R-:W-:Y:S02]  /*4020*/  FFMA R117, R22, R45.reuse, R117 ;  /* 0x0000002d16757223 */ /* 0x080fe40000000075 */
[----:B------:R-:W-:-:S02]  /*4030*/  FFMA R123, R24, R45, R123 ;  /* 0x0000002d187b7223 */ /* 0x000fc4000000007b */
[-C--:B0-----:R-:W-:Y:S02]  /*4040*/  FFMA R69, R25, R36.reuse, R69 ;  /* 0x0000002419457223 */ /* 0x081fe40000000045 */
[----:B------:R-:W-:Y:S02]  /*4050*/  FFMA R113, R21, R36, R113 ;  /* 0x0000002415717223 */ /* 0x000fe40000000071 */
[C---:B------:R-:W-:Y:S02]  /*4060*/  FFMA R115, R36.reuse, R29, R115 ;  /* 0x0000001d24737223 */ /* 0x040fe40000000073 */
[----:B------:R-:W-:Y:S02]  /*4070*/  FFMA R121, R36, R33, R121 ;  /* 0x0000002124797223 */ /* 0x000fe40000000079 */
[-C--:B------:R-:W-:Y:S02]  /*4080*/  FFMA R69, R20, R37.reuse, R69 ;  /* 0x0000002514457223 */ /* 0x080fe40000000045 */
[----:B------:R-:W-:-:S02]  /*4090*/  FFMA R113, R18, R37, R113 ;  /* 0x0000002512717223 */ /* 0x000fc40000000071 */
[-C--:B------:R-:W-:Y:S02]  /*40a0*/  FFMA R115, R22, R37.reuse, R115 ;  /* 0x0000002516737223 */ /* 0x080fe40000000073 */
[----:B------:R-:W-:Y:S02]  /*40b0*/  FFMA R121, R24, R37, R121 ;  /* 0x0000002518797223 */ /* 0x000fe40000000079 */
[C---:B------:R-:W-:Y:S02]  /*40c0*/  FFMA R44, R57.reuse, R46, R44 ;  /* 0x0000002e392c7223 */ /* 0x040fe4000000002c */
[----:B------:R-:W-:Y:S02]  /*40d0*/  FFMA R69, R57, R38, R69 ;  /* 0x0000002639457223 */ /* 0x000fe40000000045 */
[-C--:B------:R-:W-:Y:S02]  /*40e0*/  FFMA R132, R53, R46.reuse, R132 ;  /* 0x0000002e35847223 */ /* 0x080fe40000000084 */
[----:B------:R-:W-:-:S02]  /*40f0*/  FFMA R117, R61, R46, R117 ;  /* 0x0000002e3d757223 */ /* 0x000fc40000000075 */
[----:B------:R-:W-:Y:S02]  /*4100*/  FFMA R123, R65, R46, R123 ;  /* 0x0000002e417b7223 */ /* 0x000fe4000000007b */
[-C--:B------:R-:W-:Y:S02]  /*4110*/  FFMA R113, R53, R38.reuse, R113 ;  /* 0x0000002635717223 */ /* 0x080fe40000000071 */
[-C--:B------:R-:W-:Y:S02]  /*4120*/  FFMA R115, R61, R38.reuse, R115 ;  /* 0x000000263d737223 */ /* 0x080fe40000000073 */
[----:B------:R-:W-:Y:S02]  /*4130*/  FFMA R121, R65, R38, R121 ;  /* 0x0000002641797223 */ /* 0x000fe40000000079 */
[----:B------:R-:W-:Y:S02]  /*4140*/  FFMA R27, R22, R81, R41 ;  /* 0x00000051161b7223 */ /* 0x000fe40000000029 */
[----:B------:R-:W0:Y:S01]  /*4150*/  LDS.128 R40, [R9+0x1070] ;  /* 0x0010700009287984 */ /* 0x000e220000000c00 */
        /* <DEDUP_REMOVED lines=8> */
[----:B------:R-:W-:Y:S02]  /*41e0*/  FFMA R69, R54, R39, R121 ;  /* 0x0000002736457223 */ /* 0x000fe40000000079 */
[----:B------:R-:W3:Y:S01]  /*41f0*/  LDS.128 R36, [R9+0x2870] ;  /* 0x0028700009247984 */ /* 0x000ee20000000c00 */
[-C--:B-1----:R-:W-:Y:S02]  /*4200*/  FFMA R111, R21, R48.reuse, R111 ;  /* 0x00000030156f7223 */ /* 0x082fe4000000006f */
[-C--:B------:R-:W-:Y:S02]  /*4210*/  FFMA R91, R25, R48.reuse, R91 ;  /* 0x00000030195b7223 */ /* 0x080fe4000000005b */
[-C--:B------:R-:W-:Y:S02]  /*4220*/  FFMA R72, R29, R48.reuse, R72 ;  /* 0x000000301d487223 */ /* 0x080fe40000000048 */
[----:B------:R-:W-:Y:S02]  /*4230*/  FFMA R116, R33, R48, R116 ;  /* 0x0000003021747223 */ /* 0x000fe40000000074 */
[----:B------:R-:W-:-:S02]  /*4240*/  FFMA R128, R76, R21, R128 ;  /* 0x000000154c807223 */ /* 0x000fc40000000080 */
[C---:B------:R-:W-:Y:S02]  /*4250*/  FFMA R122, R76.reuse, R29, R122 ;  /* 0x0000001d4c7a7223 */ /* 0x040fe4000000007a */
[----:B------:R-:W-:Y:S02]  /*4260*/  FFMA R124, R76, R33, R124 ;  /* 0x000000214c7c7223 */ /* 0x000fe4000000007c */
[-C--:B------:R-:W-:Y:S02]  /*4270*/  FFMA R111, R18, R49.reuse, R111 ;  /* 0x00000031126f7223 */ /* 0x080fe4000000006f */
[-C--:B------:R-:W-:Y:S02]  /*4280*/  FFMA R91, R20, R49.reuse, R91 ;  /* 0x00000031145b7223 */ /* 0x080fe4000000005b */
[----:B------:R-:W-:Y:S02]  /*4290*/  FFMA R72, R22, R49, R72 ;  /* 0x0000003116487223 */ /* 0x000fe40000000048 */
[----:B0-----:R-:W-:-:S02]  /*42a0*/  FFMA R73, R21, R40, R73 ;  /* 0x0000002815497223 */ /* 0x001fc40000000049 */
[-C--:B------:R-:W-:Y:S02]  /*42b0*/  FFMA R70, R25, R40.reuse, R70 ;  /* 0x0000002819467223 */ /* 0x080fe40000000046 */
[-C--:B------:R-:W-:Y:S02]  /*42c0*/  FFMA R68, R29, R40.reuse, R68 ;  /* 0x000000281d447223 */ /* 0x080fe40000000044 */
[----:B------:R-:W-:Y:S02]  /*42d0*/  FFMA R119, R33, R40, R119 ;  /* 0x0000002821777223 */ /* 0x000fe40000000077 */
[-C--:B------:R-:W-:Y:S02]  /*42e0*/  FFMA R73, R18, R41.reuse, R73 ;  /* 0x0000002912497223 */ /* 0x080fe40000000049 */
[----:B------:R-:W-:Y:S02]  /*42f0*/  FFMA R70, R20, R41, R70 ;  /* 0x0000002914467223 */ /* 0x000fe40000000046 */
[----:B--2---:R-:W-:-:S02]  /*4300*/  FFMA R89, R21, R44, R89 ;  /* 0x0000002c15597223 */ /* 0x004fc40000000059 */
[-C--:B------:R-:W-:Y:S02]  /*4310*/  FFMA R85, R29, R44.reuse, R85 ;  /* 0x0000002c1d557223 */ /* 0x080fe40000000055 */
[----:B------:R-:W-:Y:S02]  /*4320*/  FFMA R87, R25, R44, R87 ;  /* 0x0000002c19577223 */ /* 0x000fe40000000057 */
[-C--:B---3--:R-:W-:Y:S02]  /*4330*/  FFMA R97, R21, R36.reuse, R97 ;  /* 0x0000002415617223 */ /* 0x088fe40000000061 */
[----:B------:R-:W-:Y:S02]  /*4340*/  FFMA R93, R29, R36, R93 ;  /* 0x000000241d5d7223 */ /* 0x000fe4000000005d */
[----:B------:R-:W-:Y:S02]  /*4350*/  FFMA R114, R33, R44, R114 ;  /* 0x0000002c21727223 */ /* 0x000fe40000000072 */
[----:B------:R-:W-:-:S02]  /*4360*/  FFMA R95, R25, R36, R95 ;  /* 0x00000024195f7223 */ /* 0x000fc4000000005f */
[----:B------:R-:W-:Y:S02]  /*4370*/  FFMA R99, R33, R36, R99 ;  /* 0x0000002421637223 */ /* 0x000fe40000000063 */
[----:B------:R-:W-:Y:S02]  /*4380*/  FFMA R68, R22, R41, R68 ;  /* 0x0000002916447223 */ /* 0x000fe40000000044 */
[C---:B------:R-:W-:Y:S02]  /*4390*/  FFMA R116, R24.reuse, R49, R116 ;  /* 0x0000003118747223 */ /* 0x040fe40000000074 */
[----:B------:R-:W-:Y:S02]  /*43a0*/  FFMA R119, R24, R41, R119 ;  /* 0x0000002918777223 */ /* 0x000fe40000000077 */
[-C--:B------:R-:W-:Y:S02]  /*43b0*/  FFMA R89, R18, R45.reuse, R89 ;  /* 0x0000002d12597223 */ /* 0x080fe40000000059 */
[----:B------:R-:W-:-:S02]  /*43c0*/  FFMA R85, R22, R45, R85 ;  /* 0x0000002d16557223 */ /* 0x000fc40000000055 */
[-C--:B------:R-:W-:Y:S02]  /*43d0*/  FFMA R97, R18, R37.reuse, R97 ;  /* 0x0000002512617223 */ /* 0x080fe40000000061 */
[----:B------:R-:W-:Y:S02]  /*43e0*/  FFMA R93, R22, R37, R93 ;  /* 0x00000025165d7223 */ /* 0x000fe4000000005d */
[-C--:B------:R-:W-:Y:S02]  /*43f0*/  FFMA R128, R18, R77.reuse, R128 ;  /* 0x0000004d12807223 */ /* 0x080fe40000000080 */
[-C--:B------:R-:W-:Y:S02]  /*4400*/  FFMA R122, R22, R77.reuse, R122 ;  /* 0x0000004d167a7223 */ /* 0x080fe4000000007a */
[----:B------:R-:W-:Y:S02]  /*4410*/  FFMA R124, R24, R77, R124 ;  /* 0x0000004d187c7223 */ /* 0x000fe4000000007c */
[----:B------:R-:W-:-:S02]  /*4420*/  FFMA R130, R21, R80, R130 ;  /* 0x0000005015827223 */ /* 0x000fc40000000082 */
[----:B------:R-:W-:Y:S02]  /*4430*/  FFMA R118, R25, R80, R118 ;  /* 0x0000005019767223 */ /* 0x000fe40000000076 */
[----:B------:R-:W-:Y:S02]  /*4440*/  FFMA R35, R80, R33, R35 ;  /* 0x0000002150237223 */ /* 0x000fe40000000023 */
[-C--:B------:R-:W-:Y:S02]  /*4450*/  FFMA R87, R20, R45.reuse, R87 ;  /* 0x0000002d14577223 */ /* 0x080fe40000000057 */
[----:B------:R-:W-:Y:S02]  /*4460*/  FFMA R114, R24, R45, R114 ;  /* 0x0000002d18727223 */ /* 0x000fe40000000072 */
[-C--:B------:R-:W-:Y:S02]  /*4470*/  FFMA R95, R20, R37.reuse, R95 ;  /* 0x00000025145f7223 */ /* 0x080fe4000000005f */
[----:B------:R-:W-:-:S02]  /*4480*/  FFMA R99, R24, R37, R99 ;  /* 0x0000002518637223 */ /* 0x000fc40000000063 */
[-C--:B------:R-:W-:Y:S02]  /*4490*/  FFMA R73, R53, R42.reuse, R73 ;  /* 0x0000002a35497223 */ /* 0x080fe40000000049 */
        /* <DEDUP_REMOVED lines=15> */
[----:B------:R-:W-:Y:S02]  /*4590*/  FFMA R114, R65, R46, R114 ;  /* 0x0000002e41727223 */ /* 0x000fe40000000072 */
[----:B------:R-:W-:-:S02]  /*45a0*/  FFMA R95, R57, R38, R95 ;  /* 0x00000026395f7223 */ /* 0x000fc4000000005f */
[----:B------:R-:W-:Y:S02]  /*45b0*/  FFMA R99, R65, R38, R99 ;  /* 0x0000002641637223 */ /* 0x000fe40000000063 */
[-C--:B------:R-:W-:Y:S02]  /*45c0*/  FFMA R68, R32, R43.reuse, R73 ;  /* 0x0000002b20447223 */ /* 0x080fe40000000049 */
[----:B------:R-:W-:Y:S02]  /*45d0*/  FFMA R71, R34, R43, R70 ;  /* 0x0000002b22477223 */ /* 0x000fe40000000046 */
[-C--:B------:R-:W-:Y:S02]  /*45e0*/  FFMA R72, R32, R51.reuse, R111 ;  /* 0x0000003320487223 */ /* 0x080fe4000000006f */
[-C--:B------:R-:W-:Y:S02]  /*45f0*/  FFMA R75, R34, R51.reuse, R91 ;  /* 0x00000033224b7223 */ /* 0x080fe4000000005b */
[----:B------:R-:W-:-:S02]  /*4600*/  FFMA R77, R52, R51, R77 ;  /* 0x00000033344d7223 */ /* 0x000fc4000000004d */
[----:B------:R-:W-:Y:S02]  /*4610*/  FFMA R81, R54, R51, R116 ;  /* 0x0000003336517223 */ /* 0x000fe40000000074 */
[-C--:B------:R-:W-:Y:S01]  /*4620*/  FFMA R70, R52, R43.reuse, R40 ;  /* 0x0000002b34467223 */ /* 0x080fe20000000028 */
[----:B------:R-:W0:Y:S01]  /*4630*/  LDS.128 R48, [R9+0x18b0] ;  /* 0x0018b00009307984 */ /* 0x000e220000000c00 */
[----:B------:R-:W-:Y:S02]  /*4640*/  FFMA R73, R54, R43, R119 ;  /* 0x0000002b36497223 */ /* 0x000fe40000000077 */
[C---:B------:R-:W-:Y:S01]  /*4650*/  FFMA R85, R32.reuse, R47, R89 ;  /* 0x0000002f20557223 */ /* 0x040fe20000000059 */
[----:B------:R-:W1:Y:S01]  /*4660*/  LDS.128 R40, [R9+0x10b0] ;  /* 0x0010b00009287984 */ /* 0x000e620000000c00 */
[----:B------:R-:W-:Y:S02]  /*4670*/  FFMA R93, R32, R39, R97 ;  /* 0x00000027205d7223 */ /* 0x000fe40000000061 */
[----:B------:R-:W-:-:S02]  /*4680*/  FFMA R87, R34, R47, R87 ;  /* 0x0000002f22577223 */ /* 0x000fc40000000057 */
[-C--:B------:R-:W-:Y:S02]  /*4690*/  FFMA R89, R52, R47.reuse, R44 ;  /* 0x0000002f34597223 */ /* 0x080fe4000000002c */
[----:B------:R-:W-:Y:S02]  /*46a0*/  FFMA R91, R54, R47, R114 ;  /* 0x0000002f365b7223 */ /* 0x000fe40000000072 */
[-C--:B------:R-:W-:Y:S01]  /*46b0*/  FFMA R95, R34, R39.reuse, R95 ;  /* 0x00000027225f7223 */ /* 0x080fe2000000005f */
[----:B------:R-:W2:Y:S01]  /*46c0*/  LDS.128 R44, [R9+0x20b0] ;  /* 0x0020b000092c7984 */ /* 0x000ea20000000c00 */
[-C--:B------:R-:W-:Y:S02]  /*46d0*/  FFMA R97, R52, R39.reuse, R36 ;  /* 0x0000002734617223 */ /* 0x080fe40000000024 */
        /* <DEDUP_REMOVED lines=9> */
[-C--:B-1----:R-:W-:Y:S02]  /*4770*/  FFMA R105, R21, R40.reuse, R105 ;  /* 0x0000002815697223 */ /* 0x082fe40000000069 */
[----:B------:R-:W-:Y:S02]  /*4780*/  FFMA R101, R29, R40, R101 ;  /* 0x000000281d657223 */ /* 0x000fe40000000065 */
[----:B------:R-:W-:Y:S02]  /*4790*/  FFMA R109, R33, R48, R109 ;  /* 0x00000030216d7223 */ /* 0x000fe4000000006d */
[-C--:B------:R-:W-:Y:S02]  /*47a0*/  FFMA R103, R25, R40.reuse, R103 ;  /* 0x0000002819677223 */ /* 0x080fe40000000067 */
[----:B------:R-:W-:Y:S02]  /*47b0*/  FFMA R107, R33, R40, R107 ;  /* 0x00000028216b7223 */ /* 0x000fe4000000006b */
[----:B--2---:R-:W-:-:S02]  /*47c0*/  FFMA R100, R21, R44, R100 ;  /* 0x0000002c15647223 */ /* 0x004fc40000000064 */
[-C--:B------:R-:W-:Y:S02]  /*47d0*/  FFMA R98, R25, R44.reuse, R98 ;  /* 0x0000002c19627223 */ /* 0x080fe40000000062 */
[-C--:B------:R-:W-:Y:S02]  /*47e0*/  FFMA R96, R29, R44.reuse, R96 ;  /* 0x0000002c1d607223 */ /* 0x080fe40000000060 */
[----:B------:R-:W-:Y:S02]  /*47f0*/  FFMA R110, R33, R44, R110 ;  /* 0x0000002c216e7223 */ /* 0x000fe4000000006e */
[-C--:B---3--:R-:W-:Y:S02]  /*4800*/  FFMA R88, R21, R36.reuse, R88 ;  /* 0x0000002415587223 */ /* 0x088fe40000000058 */
[-C--:B------:R-:W-:Y:S02]  /*4810*/  FFMA R86, R25, R36.reuse, R86 ;  /* 0x0000002419567223 */ /* 0x080fe40000000056 */
[----:B------:R-:W-:-:S02]  /*4820*/  FFMA R74, R29, R36, R74 ;  /* 0x000000241d4a7223 */ /* 0x000fc4000000004a */
[----:B------:R-:W-:Y:S02]  /*4830*/  FFMA R102, R33, R36, R102 ;  /* 0x0000002421667223 */ /* 0x000fe40000000066 */
[-C--:B------:R-:W-:Y:S02]  /*4840*/  FFMA R108, R18, R49.reuse, R108 ;  /* 0x00000031126c7223 */ /* 0x080fe4000000006c */
[-C--:B------:R-:W-:Y:S02]  /*4850*/  FFMA R106, R20, R49.reuse, R106 ;  /* 0x00000031146a7223 */ /* 0x080fe4000000006a */
[----:B------:R-:W-:Y:S02]  /*4860*/  FFMA R104, R22, R49, R104 ;  /* 0x0000003116687223 */ /* 0x000fe40000000068 */
[-C--:B------:R-:W-:Y:S02]  /*4870*/  FFMA R105, R18, R41.reuse, R105 ;  /* 0x0000002912697223 */ /* 0x080fe40000000069 */
        /* <DEDUP_REMOVED lines=15> */
[-C--:B------:R-:W-:Y:S02]  /*4970*/  FFMA R105, R53, R42.reuse, R105 ;  /* 0x0000002a35697223 */ /* 0x080fe40000000069 */
[----:B------:R-:W-:Y:S02]  /*4980*/  FFMA R40, R61, R42, R101 ;  /* 0x0000002a3d287223 */ /* 0x000fe40000000065 */
[----:B------:R-:W-:Y:S02]  /*4990*/  FFMA R50, R65, R50, R109 ;  /* 0x0000003241327223 */ /* 0x000fe4000000006d */
        /* <DEDUP_REMOVED lines=8> */
[-C--:B------:R-:W-:Y:S02]  /*4a20*/  FFMA R74, R61, R38.reuse, R74 ;  /* 0x000000263d4a7223 */ /* 0x080fe4000000004a */
[----:B------:R-:W-:Y:S02]  /*4a30*/  FFMA R102, R65, R38, R102 ;  /* 0x0000002641667223 */ /* 0x000fe40000000066 */
[-C--:B------:R-:W-:Y:S02]  /*4a40*/  FFMA R35, R32, R83.reuse, R130 ;  /* 0x0000005320237223 */ /* 0x080fe40000000082 */
[-C--:B------:R-:W-:Y:S02]  /*4a50*/  FFMA R31, R34, R83.reuse, R118 ;  /* 0x00000053221f7223 */ /* 0x080fe40000000076 */
[----:B------:R-:W-:-:S02]  /*4a60*/  FFMA R27, R52, R83, R27 ;  /* 0x00000053341b7223 */ /* 0x000fc4000000001b */
[----:B------:R-:W-:Y:S02]  /*4a70*/  FFMA R101, R32, R43, R105 ;  /* 0x0000002b20657223 */ /* 0x000fe40000000069 */
[----:B------:R-:W-:Y:S02]  /*4a80*/  FFMA R83, R54, R83, R82 ;  /* 0x0000005336537223 */ /* 0x000fe40000000052 */
[-C--:B------:R-:W-:Y:S02]  /*4a90*/  FFMA R103, R34, R43.reuse, R103 ;  /* 0x0000002b22677223 */ /* 0x080fe40000000067 */
[-C--:B------:R-:W-:Y:S02]  /*4aa0*/  FFMA R105, R52, R43.reuse, R40 ;  /* 0x0000002b34697223 */ /* 0x080fe40000000028 */
[----:B------:R-:W-:Y:S02]  /*4ab0*/  FFMA R107, R54, R43, R107 ;  /* 0x0000002b366b7223 */ /* 0x000fe4000000006b */
[-C--:B------:R-:W-:Y:S01]  /*4ac0*/  FFMA R109, R32, R51.reuse, R108 ;  /* 0x00000033206d7223 */ /* 0x080fe2000000006c */
[----:B------:R-:W0:Y:S01]  /*4ad0*/  LDS.128 R40, [R9+0x10f0] ;  /* 0x0010f00009287984 */ /* 0x000e220000000c00 */
[----:B------:R-:W-:-:S02]  /*4ae0*/  FFMA R111, R34, R51, R106 ;  /* 0x00000033226f7223 */ /* 0x000fc4000000006a */
[-C--:B------:R-:W-:Y:S02]  /*4af0*/  FFMA R113, R52, R51.reuse, R104 ;  /* 0x0000003334717223 */ /* 0x080fe40000000068 */
[----:B------:R-:W-:Y:S02]  /*4b00*/  FFMA R115, R54, R51, R50 ;  /* 0x0000003336737223 */ /* 0x000fe40000000032 */
[----:B------:R-:W1:Y:S01]  /*4b10*/  LDS.128 R48, [R9+0x18f0] ;  /* 0x0018f00009307984 */ /* 0x000e620000000c00 */
[-C--:B------:R-:W-:Y:S02]  /*4b20*/  FFMA R117, R32, R47.reuse, R100 ;  /* 0x0000002f20757223 */ /* 0x080fe40000000064 */
[-C--:B------:R-:W-:Y:S02]  /*4b30*/  FFMA R119, R34, R47.reuse, R98 ;  /* 0x0000002f22777223 */ /* 0x080fe40000000062 */
[-C--:B------:R-:W-:Y:S02]  /*4b40*/  FFMA R121, R52, R47.reuse, R96 ;  /* 0x0000002f34797223 */ /* 0x080fe40000000060 */
[----:B------:R-:W-:-:S02]  /*4b50*/  FFMA R80, R54, R47, R110 ;  /* 0x0000002f36507223 */ /* 0x000fc4000000006e */
[-C--:B------:R-:W-:Y:S01]  /*4b60*/  FFMA R123, R32, R39.reuse, R88 ;  /* 0x00000027207b7223 */ /* 0x080fe20000000058 */
[----:B------:R-:W2:Y:S01]  /*4b70*/  LDS.128 R44, [R9+0x20f0] ;  /* 0x0020f000092c7984 */ /* 0x000ea20000000c00 */
[-C--:B------:R-:W-:Y:S02]  /*4b80*/  FFMA R125, R34, R39.reuse, R86 ;  /* 0x00000027227d7223 */ /* 0x080fe40000000056 */
[-C--:B------:R-:W-:Y:S02]  /*4b90*/  FFMA R74, R52, R39.reuse, R74 ;  /* 0x00000027344a7223 */ /* 0x080fe4000000004a */
[----:B------:R-:W-:Y:S02]  /*4ba0*/  FFMA R82, R54, R39, R102 ;  /* 0x0000002736527223 */ /* 0x000fe40000000066 */
[----:B------:R-:W3:Y:S01]  /*4bb0*/  LDS.128 R36, [R9+0x28f0] ;  /* 0x0028f00009247984 */ /* 0x000ee20000000c00 */
[----:B------:R-:W-:-:S04]  /*4bc0*/  IADD3 R8, R8, 0x1, RZ ;  /* 0x0000000108087810 */ /* 0x000fc80007ffe0ff */
[----:B------:R-:W-:Y:S01]  /*4bd0*/  ISETP.GE.U32.AND P0, PT, R8, 0x4, PT ;  /* 0x000000040800780c */ /* 0x000fe20003f06070 */
[-C--:B------:R-:W-:Y:S02]  /*4be0*/  FFMA R15, R57, R78.reuse, R15 ;  /* 0x0000004e390f7223 */ /* 0x080fe4000000000f */
[----:B------:R-:W-:Y:S02]  /*4bf0*/  FFMA R128, R53, R78, R128 ;  /* 0x0000004e35807223 */ /* 0x000fe40000000080 */
[-C--:B0-----:R-:W-:Y:S02]  /*4c00*/  FFMA R94, R33, R40.reuse, R94 ;  /* 0x00000028215e7223 */ /* 0x081fe4000000005e */
[-C--:B------:R-:W-:Y:S02]  /*4c10*/  FFMA R56, R21, R40.reuse, R56 ;  /* 0x0000002815387223 */ /* 0x080fe40000000038 */
[-C--:B------:R-:W-:Y:S02]  /*4c20*/  FFMA R58, R25, R40.reuse, R58 ;  /* 0x00000028193a7223 */ /* 0x080fe4000000003a */
[----:B------:R-:W-:-:S02]  /*4c30*/  FFMA R60, R29, R40, R60 ;  /* 0x000000281d3c7223 */ /* 0x000fc4000000003c */
[-C--:B-1----:R-:W-:Y:S02]  /*4c40*/  FFMA R11, R21, R48.reuse, R11 ;  /* 0x00000030150b7223 */ /* 0x082fe4000000000b */
[-C--:B------:R-:W-:Y:S02]  /*4c50*/  FFMA R14, R25, R48.reuse, R14 ;  /* 0x00000030190e7223 */ /* 0x080fe4000000000e */
[-C--:B------:R-:W-:Y:S02]  /*4c60*/  FFMA R26, R29, R48.reuse, R26 ;  /* 0x000000301d1a7223 */ /* 0x080fe4000000001a */
[----:B------:R-:W-:Y:S02]  /*4c70*/  FFMA R92, R33, R48, R92 ;  /* 0x00000030215c7223 */ /* 0x000fe4000000005c */
[-C--:B--2---:R-:W-:Y:S02]  /*4c80*/  FFMA R12, R21, R44.reuse, R12 ;  /* 0x0000002c150c7223 */ /* 0x084fe4000000000c */
[----:B------:R-:W-:-:S02]  /*4c90*/  FFMA R16, R25, R44, R16 ;  /* 0x0000002c19107223 */ /* 0x000fc40000000010 */
[-C--:B------:R-:W-:Y:S02]  /*4ca0*/  FFMA R28, R29, R44.reuse, R28 ;  /* 0x0000002c1d1c7223 */ /* 0x080fe4000000001c */
[----:B------:R-:W-:Y:S02]  /*4cb0*/  FFMA R84, R33, R44, R84 ;  /* 0x0000002c21547223 */ /* 0x000fe40000000054 */
[-C--:B---3--:R-:W-:Y:S02]  /*4cc0*/  FFMA R13, R21, R36.reuse, R13 ;  /* 0x00000024150d7223 */ /* 0x088fe4000000000d */
[-C--:B------:R-:W-:Y:S02]  /*4cd0*/  FFMA R17, R25, R36.reuse, R17 ;  /* 0x0000002419117223 */ /* 0x080fe40000000011 */
        /* <DEDUP_REMOVED lines=19> */
[----:B------:R-:W-:-:S02]  /*4e10*/  FFMA R94, R65, R42, R94 ;  /* 0x0000002a415e7223 */ /* 0x000fc4000000005e */
[-C--:B------:R-:W-:Y:S02]  /*4e20*/  FFMA R11, R53, R50.reuse, R11 ;  /* 0x00000032350b7223 */ /* 0x080fe4000000000b */
[-C--:B------:R-:W-:Y:S02]  /*4e30*/  FFMA R14, R57, R50.reuse, R14 ;  /* 0x00000032390e7223 */ /* 0x080fe4000000000e */
[----:B------:R-:W-:Y:S02]  /*4e40*/  FFMA R26, R61, R50, R26 ;  /* 0x000000323d1a7223 */ /* 0x000fe4000000001a */
        /* <DEDUP_REMOVED lines=15> */
[----:B------:R-:W-:Y:S02]  /*4f40*/  FFMA R15, R52, R79, R122 ;  /* 0x0000004f340f7223 */ /* 0x000fe4000000007a */
[C---:B------:R-:W-:Y:S02]  /*4f50*/  FFMA R78, R54.reuse, R43, R94 ;  /* 0x0000002b364e7223 */ /* 0x040fe4000000005e */
        /* <DEDUP_REMOVED lines=12> */
[-C--:B------:R-:W-:Y:S02]  /*5020*/  FFMA R106, R32, R39.reuse, R13 ;  /* 0x00000027206a7223 */ /* 0x080fe4000000000d */
[-C--:B------:R-:W-:Y:S02]  /*5030*/  FFMA R108, R34, R39.reuse, R17 ;  /* 0x00000027226c7223 */ /* 0x080fe40000000011 */
[-C--:B------:R-:W-:Y:S02]  /*5040*/  FFMA R110, R52, R39.reuse, R30 ;  /* 0x00000027346e7223 */ /* 0x080fe4000000001e */
[----:B------:R-:W-:Y:S01]  /*5050*/  FFMA R128, R54, R39, R90 ;  /* 0x0000002736807223 */ /* 0x000fe2000000005a */
[----:B------:R-:W-:Y:S01]  /*5060*/  @P0 CALL.REL.NOINC `(.L_x_0) ;  /* 0x0000001000000944 */ /* 0x000fe20003c00000 */
[----:B------:R-:W-:Y:S05]  /*5070*/  BRA `(.L_x_1) ;  /* 0xffffb3c000007947 */ /* 0x000fea000383ffff */
.L_x_0:
[----:B------:R-:W-:Y:S01]  /*5080*/  IMAD R3, R10, 0x3100, R3 ;  /* 0x000031000a037824 */ /* 0x000fe200078e0203 */
[----:B------:R-:W-:-:S03]  /*5090*/  LOP3.LUT R0, R0, 0x8, RZ, 0xc0, !PT ;  /* 0x0000000800007812 */ /* 0x000fc600078ec0ff */
[----:B------:R-:W-:Y:S01]  /*50a0*/  IMAD R3, R2, 0x62000, R3 ;  /* 0x0006200002037824 */ /* 0x000fe200078e0203 */
[----:B------:R-:W-:-:S04]  /*50b0*/  SHF.R.U32.HI R0, RZ, 0x3, R0 ;  /* 0x00000003ff007819 */ /* 0x000fc80000011600 */
[----:B------:R-:W-:-:S05]  /*50c0*/  LEA R4, R4, R3, 0x3 ;  /* 0x0000000304047211 */ /* 0x000fca00078e18ff */
[----:B------:R-:W-:-:S04]  /*50d0*/  IMAD R5, R5, 0x1c0, R4 ;  /* 0x000001c005057824 */ /* 0x000fc800078e0204 */
[----:B------:R-:W-:-:S04]  /*50e0*/  IMAD R5, R0, 0x70, R5 ;  /* 0x0000007000057824 */ /* 0x000fc800078e0205 */
[----:B------:R-:W-:-:S05]  /*50f0*/  IMAD.WIDE R6, R5, R6, c[0x0][0x170] ;  /* 0x00005c0005067625 */ /* 0x000fca00078e0206 */
[----:B------:R-:W-:Y:S04]  /*5100*/  STG.E [R6.64], R19 ;  /* 0x0000001306007986 */ /* 0x000fe8000c101904 */
[----:B------:R-:W-:Y:S04]  /*5110*/  STG.E [R6.64+0x380], R23 ;  /* 0x0003801706007986 */ /* 0x000fe8000c101904 */
        /* <DEDUP_REMOVED lines=61> */
[----:B------:R-:W-:Y:S01]  /*54f0*/  STG.E [R6.64+0x12f760], R128 ;  /* 0x12f7608006007986 */ /* 0x000fe2000c101904 */
[----:B------:R-:W-:Y:S05]  /*5500*/  EXIT ;  /* 0x000000000000794d */ /* 0x000fea0003800000 */
.L_x_2:
[----:B------:R-:W-:-:S00]  /*5510*/  BRA `(.L_x_2) ;  /* 0xfffffff000007947 */ /* 0x000fc0000383ffff */
[----:B------:R-:W-:-:S00]  /*5520*/  NOP ;  /* 0x0000000000007918 */ /* 0x000fc00000000000 */
        /* <DEDUP_REMOVED lines=13> */
.L_x_3:


//--------------------- .nv.shared.candidate0     --------------------------
	.section	.nv.shared.candidate0,"aw",@nobits
	.align	4
.nv.shared.candidate0:
	.zero		12288
